// auto-generated by cutlass_sweep.gemm — config: {"arch": "sm_100", "cluster_m": 1, "cluster_n": 4, "dtype": "fp16", "dtype_b": "fp16", "layout": "tn", "stages": 5, "tile_k": 64, "tile_m": 128, "tile_n": 128}
#include "cutlass/cutlass.h"
#include "cutlass/gemm/collective/collective_builder.hpp"
#include "cutlass/gemm/device/gemm_universal_adapter.h"
#include "cutlass/gemm/kernel/gemm_universal.hpp"
#include "cutlass/epilogue/collective/collective_builder.hpp"

using ElemA = cutlass::half_t;
using ElemB = cutlass::half_t;
using ElemCD = cutlass::half_t;
using Acc  = float;
using TileShape    = cute::Shape<cute::_128, cute::_128, cute::_64>;
using ClusterShape = cute::Shape<cute::_1, cute::_4, cute::_1>;

using CollectiveEpilogue = typename cutlass::epilogue::collective::CollectiveBuilder<
    cutlass::arch::Sm100, cutlass::arch::OpClassTensorOp,
    TileShape, ClusterShape,
    cutlass::epilogue::collective::EpilogueTileAuto,
    Acc, Acc,
    ElemCD, cutlass::layout::RowMajor, 128 / cutlass::sizeof_bits<ElemCD>::value,
    ElemCD, cutlass::layout::RowMajor, 128 / cutlass::sizeof_bits<ElemCD>::value,
    cutlass::epilogue::collective::EpilogueScheduleAuto
  >::CollectiveOp;

using CollectiveMainloop = typename cutlass::gemm::collective::CollectiveBuilder<
    cutlass::arch::Sm100, cutlass::arch::OpClassTensorOp,
    ElemA, cutlass::layout::ColumnMajor, 128 / cutlass::sizeof_bits<ElemA>::value,
    ElemB, cutlass::layout::RowMajor, 128 / cutlass::sizeof_bits<ElemB>::value,
    Acc,
    TileShape, ClusterShape,
    cutlass::gemm::collective::StageCount<5>,
    cutlass::gemm::collective::KernelScheduleAuto
  >::CollectiveOp;

using GemmKernel = cutlass::gemm::kernel::GemmUniversal<
    cute::Shape<int,int,int,int>,
    CollectiveMainloop,
    CollectiveEpilogue
>;
using Gemm = cutlass::gemm::device::GemmUniversalAdapter<GemmKernel>;

// Force the device kernel symbol into the cubin without needing a host main.
auto* _anchor = &cutlass::device_kernel<GemmKernel>;


// ===== COMPILED SASS (sm_100a) =====

	.target	sm_100a

	.elftype	@"ET_EXEC"


//--------------------- .note.nv.tkinfo           --------------------------
	.section	.note.nv.tkinfo,"",@"SHT_NOTE"
	.sectionflags	@"SHF_NOTE_NV_TKINFO"
	.tkinfo
        /*0018*/ 	.word	0x00000002
        /*0030*/ 	.string	""
        /*0030*/ 	.string	"ptxas"
        /*0030*/ 	.string	"Cuda compilation tools, release 13.0, V13.0.88"
        /*0030*/ 	.string	"Build cuda_13.0.r13.0/compiler.36424714_0"
        /*0030*/ 	.string	"-arch sm_100a -m 64 "



//--------------------- .note.nv.cuinfo           --------------------------
	.section	.note.nv.cuinfo,"",@"SHT_NOTE"
	.sectionflags	@"SHF_NOTE_NV_CUINFO"
        /*0018*/ 	.short	0x0002
        /*001a*/ 	.short	0x0064
        /*001c*/ 	.short	0x0082
	.zero		2


//--------------------- .nv.info                  --------------------------
	.section	.nv.info,"",@"SHT_CUDA_INFO"
	.align	4


	//----- nvinfo : EIATTR_REGCOUNT
	.align		4
        /*0000*/ 	.byte	0x04, 0x2f
        /*0002*/ 	.short	(.L_19 - .L_18)
	.align		4
.L_18:
        /*0004*/ 	.word	index@(_ZN7cutlass13device_kernelINS_4gemm6kernel13GemmUniversalIN4cute5tupleIJiiiiEEENS1_10collective13CollectiveMmaINS1_35MainloopSm100TmaUmmaWarpSpecializedILi5ELi2ELi4ENS5_IJNS4_1CILi1EEENSA_ILi4EEESB_EEEEENS5_IJNSA_ILi128EEESF_NSA_ILi64EEEEEENS_6half_tENS5_IJSB_llEEESI_SJ_NS4_8TiledMMAINS4_8MMA_AtomIJNS4_20SM100_MMA_F16BF16_SSISI_SI_fLi128ELi128ELNS4_4UMMA5MajorE1ELSO_1ELNSN_7ScaleInE0ELSP_0EEEEEENS4_6LayoutINS5_IJSB_SB_SB_EEENS5_IJNSA_ILi0EEESU_SU_EEEEENS5_IJNS4_10UnderscoreESX_SX_EEEEENS4_23SM90_TMA_LOAD_MULTICASTENS4_14ComposedLayoutINS4_7SwizzleILi3ELi4ELi3EEENS4_18smem_ptr_flag_bitsILi16EEENSS_INS5_IJSG_NSA_ILi8EEEEEENS5_IJSB_SG_EEEEEEEvNS4_8identityENS4_13SM90_TMA_LOADES1A_vS1B_EENS_8epilogue10collective18CollectiveEpilogueINS1E_23Sm100TmaWarpSpecializedILi4ELi2ELi32ELb1ELb0EEEJSH_NS5_IJNSS_ISF_SB_EENSS_INSA_ILi32EEESB_EEEEESI_NS5_IJlSB_lEEESI_S1N_NS1E_6fusion15FusionCallbacksIS1I_NS1O_17LinearCombinationISI_fSI_fLNS_15FloatRoundStyleE2EEESH_S1M_JEEENS4_5SM1004TMEM4LOAD26SM100_TMEM_LOAD_32dp32b32xES1C_NS11_INS12_ILi2ELi4ELi3EEES15_NSS_INS5_IJS16_S1K_EEENS5_IJS1K_SB_EEEEEEENS4_39AutoVectorizingCopyWithAssumedAlignmentILi128EEENS4_14SM90_TMA_STOREES22_S24_S24_EEEvvEEEEvNT_6ParamsE)
        /*0008*/ 	.word	0x0000006e


	//----- nvinfo : EIATTR_FRAME_SIZE
	.align		4
.L_19:
        /*000c*/ 	.byte	0x04, 0x11
        /*000e*/ 	.short	(.L_21 - .L_20)
	.align		4
.L_20:
        /*0010*/ 	.word	index@($__internal_2_$__cuda_sm10x_tcgen05_guardrail_trap_unallocated_columns_being_dealloced)
        /*0014*/ 	.word	0x00000000


	//----- nvinfo : EIATTR_FRAME_SIZE
	.align		4
.L_21:
        /*0018*/ 	.byte	0x04, 0x11
        /*001a*/ 	.short	(.L_23 - .L_22)
	.align		4
.L_22:
        /*001c*/ 	.word	index@($__internal_1_$__cuda_sm10x_tcgen05_guardrail_trap_phase_invalid_during_alloc)
        /*0020*/ 	.word	0x00000000


	//----- nvinfo : EIATTR_FRAME_SIZE
	.align		4
.L_23:
        /*0024*/ 	.byte	0x04, 0x11
        /*0026*/ 	.short	(.L_25 - .L_24)
	.align		4
.L_24:
        /*0028*/ 	.word	index@($__internal_0_$__cuda_sm10x_tcgen05_guardrail_trap_col_being_dealloced_not_returned_by_alloc)
        /*002c*/ 	.word	0x00000000


	//----- nvinfo : EIATTR_FRAME_SIZE
	.align		4
.L_25:
        /*0030*/ 	.byte	0x04, 0x11
        /*0032*/ 	.short	(.L_27 - .L_26)
	.align		4
.L_26:
        /*0034*/ 	.word	index@(_ZN7cutlass13device_kernelINS_4gemm6kernel13GemmUniversalIN4cute5tupleIJiiiiEEENS1_10collective13CollectiveMmaINS1_35MainloopSm100TmaUmmaWarpSpecializedILi5ELi2ELi4ENS5_IJNS4_1CILi1EEENSA_ILi4EEESB_EEEEENS5_IJNSA_ILi128EEESF_NSA_ILi64EEEEEENS_6half_tENS5_IJSB_llEEESI_SJ_NS4_8TiledMMAINS4_8MMA_AtomIJNS4_20SM100_MMA_F16BF16_SSISI_SI_fLi128ELi128ELNS4_4UMMA5MajorE1ELSO_1ELNSN_7ScaleInE0ELSP_0EEEEEENS4_6LayoutINS5_IJSB_SB_SB_EEENS5_IJNSA_ILi0EEESU_SU_EEEEENS5_IJNS4_10UnderscoreESX_SX_EEEEENS4_23SM90_TMA_LOAD_MULTICASTENS4_14ComposedLayoutINS4_7SwizzleILi3ELi4ELi3EEENS4_18smem_ptr_flag_bitsILi16EEENSS_INS5_IJSG_NSA_ILi8EEEEEENS5_IJSB_SG_EEEEEEEvNS4_8identityENS4_13SM90_TMA_LOADES1A_vS1B_EENS_8epilogue10collective18CollectiveEpilogueINS1E_23Sm100TmaWarpSpecializedILi4ELi2ELi32ELb1ELb0EEEJSH_NS5_IJNSS_ISF_SB_EENSS_INSA_ILi32EEESB_EEEEESI_NS5_IJlSB_lEEESI_S1N_NS1E_6fusion15FusionCallbacksIS1I_NS1O_17LinearCombinationISI_fSI_fLNS_15FloatRoundStyleE2EEESH_S1M_JEEENS4_5SM1004TMEM4LOAD26SM100_TMEM_LOAD_32dp32b32xES1C_NS11_INS12_ILi2ELi4ELi3EEES15_NSS_INS5_IJS16_S1K_EEENS5_IJS1K_SB_EEEEEEENS4_39AutoVectorizingCopyWithAssumedAlignmentILi128EEENS4_14SM90_TMA_STOREES22_S24_S24_EEEvvEEEEvNT_6ParamsE)
        /*0038*/ 	.word	0x00000000


	//----- nvinfo : EIATTR_MIN_STACK_SIZE
	.align		4
.L_27:
        /*003c*/ 	.byte	0x04, 0x12
        /*003e*/ 	.short	(.L_29 - .L_28)
	.align		4
.L_28:
        /*0040*/ 	.word	index@(_ZN7cutlass13device_kernelINS_4gemm6kernel13GemmUniversalIN4cute5tupleIJiiiiEEENS1_10collective13CollectiveMmaINS1_35MainloopSm100TmaUmmaWarpSpecializedILi5ELi2ELi4ENS5_IJNS4_1CILi1EEENSA_ILi4EEESB_EEEEENS5_IJNSA_ILi128EEESF_NSA_ILi64EEEEEENS_6half_tENS5_IJSB_llEEESI_SJ_NS4_8TiledMMAINS4_8MMA_AtomIJNS4_20SM100_MMA_F16BF16_SSISI_SI_fLi128ELi128ELNS4_4UMMA5MajorE1ELSO_1ELNSN_7ScaleInE0ELSP_0EEEEEENS4_6LayoutINS5_IJSB_SB_SB_EEENS5_IJNSA_ILi0EEESU_SU_EEEEENS5_IJNS4_10UnderscoreESX_SX_EEEEENS4_23SM90_TMA_LOAD_MULTICASTENS4_14ComposedLayoutINS4_7SwizzleILi3ELi4ELi3EEENS4_18smem_ptr_flag_bitsILi16EEENSS_INS5_IJSG_NSA_ILi8EEEEEENS5_IJSB_SG_EEEEEEEvNS4_8identityENS4_13SM90_TMA_LOADES1A_vS1B_EENS_8epilogue10collective18CollectiveEpilogueINS1E_23Sm100TmaWarpSpecializedILi4ELi2ELi32ELb1ELb0EEEJSH_NS5_IJNSS_ISF_SB_EENSS_INSA_ILi32EEESB_EEEEESI_NS5_IJlSB_lEEESI_S1N_NS1E_6fusion15FusionCallbacksIS1I_NS1O_17LinearCombinationISI_fSI_fLNS_15FloatRoundStyleE2EEESH_S1M_JEEENS4_5SM1004TMEM4LOAD26SM100_TMEM_LOAD_32dp32b32xES1C_NS11_INS12_ILi2ELi4ELi3EEES15_NSS_INS5_IJS16_S1K_EEENS5_IJS1K_SB_EEEEEEENS4_39AutoVectorizingCopyWithAssumedAlignmentILi128EEENS4_14SM90_TMA_STOREES22_S24_S24_EEEvvEEEEvNT_6ParamsE)
        /*0044*/ 	.word	0x00000000
.L_29:


//--------------------- .nv.compat                --------------------------
	.section	.nv.compat,"",@"SHT_CUDA_COMPAT_INFO"
	.align	4
        /*0000*/ 	.byte	0x02, 0x09, 0x01, 0x00, 0x02, 0x02, 0x02, 0x00, 0x02, 0x05, 0x05, 0x00, 0x03, 0x07, 0x01, 0x01
        /*0010*/ 	.byte	0x02, 0x03, 0x01, 0x00, 0x02, 0x06, 0x01, 0x00, 0x04, 0x0b, 0x08, 0x00, 0x09, 0x00, 0x00, 0x00
        /*0020*/ 	.byte	0x00, 0x00, 0x00, 0x00


//--------------------- .nv.info._ZN7cutlass13device_kernelINS_4gemm6kernel13GemmUniversalIN4cute5tupleIJiiiiEEENS1_10collective13CollectiveMmaINS1_35MainloopSm100TmaUmmaWarpSpecializedILi5ELi2ELi4ENS5_IJNS4_1CILi1EEENSA_ILi4EEESB_EEEEENS5_IJNSA_ILi128EEESF_NSA_ILi64EEEEEENS_6half_tENS5_IJSB_llEEESI_SJ_NS4_8TiledMMAINS4_8MMA_AtomIJNS4_20SM100_MMA_F16BF16_SSISI_SI_fLi128ELi128ELNS4_4UMMA5MajorE1ELSO_1ELNSN_7ScaleInE0ELSP_0EEEEEENS4_6LayoutINS5_IJSB_SB_SB_EEENS5_IJNSA_ILi0EEESU_SU_EEEEENS5_IJNS4_10UnderscoreESX_SX_EEEEENS4_23SM90_TMA_LOAD_MULTICASTENS4_14ComposedLayoutINS4_7SwizzleILi3ELi4ELi3EEENS4_18smem_ptr_flag_bitsILi16EEENSS_INS5_IJSG_NSA_ILi8EEEEEENS5_IJSB_SG_EEEEEEEvNS4_8identityENS4_13SM90_TMA_LOADES1A_vS1B_EENS_8epilogue10collective18CollectiveEpilogueINS1E_23Sm100TmaWarpSpecializedILi4ELi2ELi32ELb1ELb0EEEJSH_NS5_IJNSS_ISF_SB_EENSS_INSA_ILi32EEESB_EEEEESI_NS5_IJlSB_lEEESI_S1N_NS1E_6fusion15FusionCallbacksIS1I_NS1O_17LinearCombinationISI_fSI_fLNS_15FloatRoundStyleE2EEESH_S1M_JEEENS4_5SM1004TMEM4LOAD26SM100_TMEM_LOAD_32dp32b32xES1C_NS11_INS12_ILi2ELi4ELi3EEES15_NSS_INS5_IJS16_S1K_EEENS5_IJS1K_SB_EEEEEEENS4_39AutoVectorizingCopyWithAssumedAlignmentILi128EEENS4_14SM90_TMA_STOREES22_S24_S24_EEEvvEEEEvNT_6ParamsE --------------------------
	.section	.nv.info._ZN7cutlass13device_kernelINS_4gemm6kernel13GemmUniversalIN4cute5tupleIJiiiiEEENS1_10collective13CollectiveMmaINS1_35MainloopSm100TmaUmmaWarpSpecializedILi5ELi2ELi4ENS5_IJNS4_1CILi1EEENSA_ILi4EEESB_EEEEENS5_IJNSA_ILi128EEESF_NSA_ILi64EEEEEENS_6half_tENS5_IJSB_llEEESI_SJ_NS4_8TiledMMAINS4_8MMA_AtomIJNS4_20SM100_MMA_F16BF16_SSISI_SI_fLi128ELi128ELNS4_4UMMA5MajorE1ELSO_1ELNSN_7ScaleInE0ELSP_0EEEEEENS4_6LayoutINS5_IJSB_SB_SB_EEENS5_IJNSA_ILi0EEESU_SU_EEEEENS5_IJNS4_10UnderscoreESX_SX_EEEEENS4_23SM90_TMA_LOAD_MULTICASTENS4_14ComposedLayoutINS4_7SwizzleILi3ELi4ELi3EEENS4_18smem_ptr_flag_bitsILi16EEENSS_INS5_IJSG_NSA_ILi8EEEEEENS5_IJSB_SG_EEEEEEEvNS4_8identityENS4_13SM90_TMA_LOADES1A_vS1B_EENS_8epilogue10collective18CollectiveEpilogueINS1E_23Sm100TmaWarpSpecializedILi4ELi2ELi32ELb1ELb0EEEJSH_NS5_IJNSS_ISF_SB_EENSS_INSA_ILi32EEESB_EEEEESI_NS5_IJlSB_lEEESI_S1N_NS1E_6fusion15FusionCallbacksIS1I_NS1O_17LinearCombinationISI_fSI_fLNS_15FloatRoundStyleE2EEESH_S1M_JEEENS4_5SM1004TMEM4LOAD26SM100_TMEM_LOAD_32dp32b32xES1C_NS11_INS12_ILi2ELi4ELi3EEES15_NSS_INS5_IJS16_S1K_EEENS5_IJS1K_SB_EEEEEEENS4_39AutoVectorizingCopyWithAssumedAlignmentILi128EEENS4_14SM90_TMA_STOREES22_S24_S24_EEEvvEEEEvNT_6ParamsE,"",@"SHT_CUDA_INFO"
	.sectionflags	@""
	.align	4


	//----- nvinfo : EIATTR_CUDA_API_VERSION
	.align		4
        /*0000*/ 	.byte	0x04, 0x37
        /*0002*/ 	.short	(.L_31 - .L_30)
.L_30:
        /*0004*/ 	.word	0x00000082


	//----- nvinfo : EIATTR_KPARAM_INFO
	.align		4
.L_31:
        /*0008*/ 	.byte	0x04, 0x17
        /*000a*/ 	.short	(.L_33 - .L_32)
.L_32:
        /*000c*/ 	.word	0x00000000
        /*0010*/ 	.short	0x0000
        /*0012*/ 	.short	0x0000
        /*0014*/ 	.byte	0x00, 0xf0, 0x01, 0x20


	//----- nvinfo : EIATTR_AT_ENTRY_FRAGMENTS
	.align		4
.L_33:
        /*0018*/ 	.byte	0x04, 0x4f
        /*001a*/ 	.short	(.L_35 - .L_34)


	//   ....[0]....
.L_34:
        /*001c*/ 	.word	0x00000006


	//----- nvinfo : EIATTR_RESERVED_SMEM_USED
	.align		4
.L_35:
        /*0020*/ 	.byte	0x01, 0x41
	.zero		2


	//----- nvinfo : EIATTR_SPARSE_MMA_MASK
	.align		4
        /*0024*/ 	.byte	0x03, 0x50
        /*0026*/ 	.short	0x0000


	//----- nvinfo : EIATTR_TCGEN05_1CTA_USED
	.align		4
        /*0028*/ 	.byte	0x01, 0x51
	.zero		2


	//----- nvinfo : EIATTR_MAXREG_COUNT
	.align		4
        /*002c*/ 	.byte	0x03, 0x1b
        /*002e*/ 	.short	0x00ff


	//----- nvinfo : EIATTR_NUM_BARRIERS
	.align		4
        /*0030*/ 	.byte	0x02, 0x4c
        /*0032*/ 	.byte	0x07
	.zero		1


	//----- nvinfo : EIATTR_EXTERNS
	.align		4
        /*0034*/ 	.byte	0x04, 0x0f
        /*0036*/ 	.short	(.L_37 - .L_36)


	//   ....[0]....
	.align		4
.L_36:
        /*0038*/ 	.word	index@(__assertfail)


	//----- nvinfo : EIATTR_MERCURY_ISA_VERSION
	.align		4
.L_37:
        /*003c*/ 	.byte	0x03, 0x5f
        /*003e*/ 	.short	0x0101


	//----- nvinfo : EIATTR_INT_WARP_WIDE_INSTR_OFFSETS
	.align		4
        /*0040*/ 	.byte	0x04, 0x31
        /*0042*/ 	.short	(.L_39 - .L_38)


	//   ....[0]....
.L_38:
        /*0044*/ 	.word	0x00002260


	//   ....[1]....
        /*0048*/ 	.word	0x00003d50


	//   ....[2]....
        /*004c*/ 	.word	0x00003d80


	//   ....[3]....
        /*0050*/ 	.word	0x00003dd0


	//   ....[4]....
        /*0054*/ 	.word	0x000046c0


	//   ....[5]....
        /*0058*/ 	.word	0x00004710


	//   ....[6]....
        /*005c*/ 	.word	0x00004800


	//   ....[7]....
        /*0060*/ 	.word	0x00004870


	//   ....[8]....
        /*0064*/ 	.word	0x00004980


	//   ....[9]....
        /*0068*/ 	.word	0x00004a10


	//   ....[10]....
        /*006c*/ 	.word	0x00004be0


	//   ....[11]....
        /*0070*/ 	.word	0x00004d20


	//----- nvinfo : EIATTR_COOP_GROUP_MASK_REGIDS
	.align		4
.L_39:
        /*0074*/ 	.byte	0x04, 0x29
        /*0076*/ 	.short	(.L_41 - .L_40)


	//   ....[0]....
.L_40:
        /*0078*/ 	.word	0xffffffff


	//   ....[1]....
        /*007c*/ 	.word	0xffffffff


	//   ....[2]....
        /*0080*/ 	.word	0xffffffff


	//   ....[3]....
        /*0084*/ 	.word	0xffffffff


	//   ....[4]....
        /*0088*/ 	.word	0xffffffff


	//   ....[5]....
        /*008c*/ 	.word	0xffffffff


	//   ....[6]....
        /*0090*/ 	.word	0xffffffff


	//   ....[7]....
        /*0094*/ 	.word	0xffffffff


	//   ....[8]....
        /*0098*/ 	.word	0xffffffff


	//   ....[9]....
        /*009c*/ 	.word	0xffffffff


	//   ....[10]....
        /*00a0*/ 	.word	0xffffffff


	//   ....[11]....
        /*00a4*/ 	.word	0xffffffff


	//   ....[12]....
        /*00a8*/ 	.word	0xffffffff


	//   ....[13]....
        /*00ac*/ 	.word	0xffffffff


	//----- nvinfo : EIATTR_COOP_GROUP_INSTR_OFFSETS
	.align		4
.L_41:
        /*00b0*/ 	.byte	0x04, 0x28
        /*00b2*/ 	.short	(.L_43 - .L_42)


	//   ....[0]....
.L_42:
        /*00b4*/ 	.word	0x00000090


	//   ....[1]....
        /*00b8*/ 	.word	0x000004d0


	//   ....[2]....
        /*00bc*/ 	.word	0x000006a0


	//   ....[3]....
        /*00c0*/ 	.word	0x00000840


	//   ....[4]....
        /*00c4*/ 	.word	0x00000940


	//   ....[5]....
        /*00c8*/ 	.word	0x00000ab0


	//   ....[6]....
        /*00cc*/ 	.word	0x00000c50


	//   ....[7]....
        /*00d0*/ 	.word	0x00000e00


	//   ....[8]....
        /*00d4*/ 	.word	0x00002140


	//   ....[9]....
        /*00d8*/ 	.word	0x00002fb0


	//   ....[10]....
        /*00dc*/ 	.word	0x000031c0


	//   ....[11]....
        /*00e0*/ 	.word	0x000031f0


	//   ....[12]....
        /*00e4*/ 	.word	0x00003c40


	//   ....[13]....
        /*00e8*/ 	.word	0x00003e70


	//----- nvinfo : EIATTR_VRC_CTA_INIT_COUNT
	.align		4
.L_43:
        /*00ec*/ 	.byte	0x02, 0x4a
        /*00ee*/ 	.byte	0x80
	.zero		1


	//----- nvinfo : EIATTR_SYSCALL_OFFSETS
	.align		4
        /*00f0*/ 	.byte	0x04, 0x46
        /*00f2*/ 	.short	(.L_45 - .L_44)


	//   ....[0]....
.L_44:
        /*00f4*/ 	.word	0x000057c0


	//   ....[1]....
        /*00f8*/ 	.word	0x000058b0


	//   ....[2]....
        /*00fc*/ 	.word	0x00006020


	//   ....[3]....
        /*0100*/ 	.word	0x00006ca0


	//   ....[4]....
        /*0104*/ 	.word	0x000078f0


	//   ....[5]....
        /*0108*/ 	.word	0x00008540


	//----- nvinfo : EIATTR_MBARRIER_INSTR_OFFSETS
	.align		4
.L_45:
        /*010c*/ 	.byte	0x04, 0x39
        /*010e*/ 	.short	(.L_47 - .L_46)


	//   ....[0]....
.L_46:
        /*0110*/ 	.word	0x000005f0
        /*0114*/ 	.word	0x000000ff
        /*0118*/ 	.word	0x00000000
        /*011c*/ 	.short	0x0100
        /*011e*/ 	.byte	0x08
	.zero		1


	//   ....[1]....
        /*0120*/ 	.word	0x00000600
        /*0124*/ 	.word	0x000000ff
        /*0128*/ 	.word	0x00000028
        /*012c*/ 	.short	0x0100
        /*012e*/ 	.byte	0x08
	.zero		1


	//   ....[2]....
        /*0130*/ 	.word	0x00000610
        /*0134*/ 	.word	0x000000ff
        /*0138*/ 	.word	0x00000008
        /*013c*/ 	.short	0x0100
        /*013e*/ 	.byte	0x08
	.zero		1


	//   ....[3]....
        /*0140*/ 	.word	0x00000620
        /*0144*/ 	.word	0x000000ff
        /*0148*/ 	.word	0x00000030
        /*014c*/ 	.short	0x0100
        /*014e*/ 	.byte	0x08
	.zero		1


	//   ....[4]....
        /*0150*/ 	.word	0x00000630
        /*0154*/ 	.word	0x000000ff
        /*0158*/ 	.word	0x00000010
        /*015c*/ 	.short	0x0100
        /*015e*/ 	.byte	0x08
	.zero		1


	//   ....[5]....
        /*0160*/ 	.word	0x00000640
        /*0164*/ 	.word	0x000000ff
        /*0168*/ 	.word	0x00000038
        /*016c*/ 	.short	0x0100
        /*016e*/ 	.byte	0x08
	.zero		1


	//   ....[6]....
        /*0170*/ 	.word	0x00000650
        /*0174*/ 	.word	0x000000ff
        /*0178*/ 	.word	0x00000018
        /*017c*/ 	.short	0x0100
        /*017e*/ 	.byte	0x08
	.zero		1


	//   ....[7]....
        /*0180*/ 	.word	0x00000660
        /*0184*/ 	.word	0x000000ff
        /*0188*/ 	.word	0x00000040
        /*018c*/ 	.short	0x0100
        /*018e*/ 	.byte	0x08
	.zero		1


	//   ....[8]....
        /*0190*/ 	.word	0x00000670
        /*0194*/ 	.word	0x000000ff
        /*0198*/ 	.word	0x00000020
        /*019c*/ 	.short	0x0100
        /*019e*/ 	.byte	0x08
	.zero		1


	//   ....[9]....
        /*01a0*/ 	.word	0x00000680
        /*01a4*/ 	.word	0x000000ff
        /*01a8*/ 	.word	0x00000048
        /*01ac*/ 	.short	0x0100
        /*01ae*/ 	.byte	0x08
	.zero		1


	//   ....[10]....
        /*01b0*/ 	.word	0x000007b0
        /*01b4*/ 	.word	0x000000ff
        /*01b8*/ 	.word	0x00000050
        /*01bc*/ 	.short	0x0100
        /*01be*/ 	.byte	0x08
	.zero		1


	//   ....[11]....
        /*01c0*/ 	.word	0x000007c0
        /*01c4*/ 	.word	0x000000ff
        /*01c8*/ 	.word	0x00000070
        /*01cc*/ 	.short	0x0100
        /*01ce*/ 	.byte	0x08
	.zero		1


	//   ....[12]....
        /*01d0*/ 	.word	0x000007d0
        /*01d4*/ 	.word	0x000000ff
        /*01d8*/ 	.word	0x00000058
        /*01dc*/ 	.short	0x0100
        /*01de*/ 	.byte	0x08
	.zero		1


	//   ....[13]....
        /*01e0*/ 	.word	0x000007e0
        /*01e4*/ 	.word	0x000000ff
        /*01e8*/ 	.word	0x00000078
        /*01ec*/ 	.short	0x0100
        /*01ee*/ 	.byte	0x08
	.zero		1


	//   ....[14]....
        /*01f0*/ 	.word	0x000007f0
        /*01f4*/ 	.word	0x000000ff
        /*01f8*/ 	.word	0x00000060
        /*01fc*/ 	.short	0x0100
        /*01fe*/ 	.byte	0x08
	.zero		1


	//   ....[15]....
        /*0200*/ 	.word	0x00000800
        /*0204*/ 	.word	0x000000ff
        /*0208*/ 	.word	0x00000080
        /*020c*/ 	.short	0x0100
        /*020e*/ 	.byte	0x08
	.zero		1


	//   ....[16]....
        /*0210*/ 	.word	0x00000810
        /*0214*/ 	.word	0x000000ff
        /*0218*/ 	.word	0x00000068
        /*021c*/ 	.short	0x0100
        /*021e*/ 	.byte	0x08
	.zero		1


	//   ....[17]....
        /*0220*/ 	.word	0x00000820
        /*0224*/ 	.word	0x000000ff
        /*0228*/ 	.word	0x00000088
        /*022c*/ 	.short	0x0100
        /*022e*/ 	.byte	0x08
	.zero		1


	//   ....[18]....
        /*0230*/ 	.word	0x00000910
        /*0234*/ 	.word	0x000000ff
        /*0238*/ 	.word	0x00000090
        /*023c*/ 	.short	0x0100
        /*023e*/ 	.byte	0x06
	.zero		1


	//   ....[19]....
        /*0240*/ 	.word	0x00000920
        /*0244*/ 	.word	0x000000ff
        /*0248*/ 	.word	0x00000098
        /*024c*/ 	.short	0x0100
        /*024e*/ 	.byte	0x06
	.zero		1


	//   ....[20]....
        /*0250*/ 	.word	0x00000a60
        /*0254*/ 	.word	0x000000ff
        /*0258*/ 	.word	0x000000a0
        /*025c*/ 	.short	0x0100
        /*025e*/ 	.byte	0x06
	.zero		1


	//   ....[21]....
        /*0260*/ 	.word	0x00000a70
        /*0264*/ 	.word	0x000000ff
        /*0268*/ 	.word	0x000000b0
        /*026c*/ 	.short	0x0100
        /*026e*/ 	.byte	0x06
	.zero		1


	//   ....[22]....
        /*0270*/ 	.word	0x00000a80
        /*0274*/ 	.word	0x000000ff
        /*0278*/ 	.word	0x000000a8
        /*027c*/ 	.short	0x0100
        /*027e*/ 	.byte	0x06
	.zero		1


	//   ....[23]....
        /*0280*/ 	.word	0x00000a90
        /*0284*/ 	.word	0x000000ff
        /*0288*/ 	.word	0x000000b8
        /*028c*/ 	.short	0x0100
        /*028e*/ 	.byte	0x06
	.zero		1


	//   ....[24]....
        /*0290*/ 	.word	0x00000bc0
        /*0294*/ 	.word	0x000000ff
        /*0298*/ 	.word	0x000000c0
        /*029c*/ 	.short	0x0100
        /*029e*/ 	.byte	0x08
	.zero		1


	//   ....[25]....
        /*02a0*/ 	.word	0x00000bd0
        /*02a4*/ 	.word	0x000000ff
        /*02a8*/ 	.word	0x000000e0
        /*02ac*/ 	.short	0x0100
        /*02ae*/ 	.byte	0x08
	.zero		1


	//   ....[26]....
        /*02b0*/ 	.word	0x00000be0
        /*02b4*/ 	.word	0x000000ff
        /*02b8*/ 	.word	0x000000c8
        /*02bc*/ 	.short	0x0100
        /*02be*/ 	.byte	0x08
	.zero		1


	//   ....[27]....
        /*02c0*/ 	.word	0x00000bf0
        /*02c4*/ 	.word	0x000000ff
        /*02c8*/ 	.word	0x000000e8
        /*02cc*/ 	.short	0x0100
        /*02ce*/ 	.byte	0x08
	.zero		1


	//   ....[28]....
        /*02d0*/ 	.word	0x00000c00
        /*02d4*/ 	.word	0x000000ff
        /*02d8*/ 	.word	0x000000d0
        /*02dc*/ 	.short	0x0100
        /*02de*/ 	.byte	0x08
	.zero		1


	//   ....[29]....
        /*02e0*/ 	.word	0x00000c10
        /*02e4*/ 	.word	0x000000ff
        /*02e8*/ 	.word	0x000000f0
        /*02ec*/ 	.short	0x0100
        /*02ee*/ 	.byte	0x08
	.zero		1


	//   ....[30]....
        /*02f0*/ 	.word	0x00000c20
        /*02f4*/ 	.word	0x000000ff
        /*02f8*/ 	.word	0x000000d8
        /*02fc*/ 	.short	0x0100
        /*02fe*/ 	.byte	0x08
	.zero		1


	//   ....[31]....
        /*0300*/ 	.word	0x00000c30
        /*0304*/ 	.word	0x000000ff
        /*0308*/ 	.word	0x000000f8
        /*030c*/ 	.short	0x0100
        /*030e*/ 	.byte	0x08
	.zero		1


	//   ....[32]....
        /*0310*/ 	.word	0x00000d20
        /*0314*/ 	.word	0x000000ff
        /*0318*/ 	.word	0x00000100
        /*031c*/ 	.short	0x0100
        /*031e*/ 	.byte	0x06
	.zero		1


	//   ....[33]....
        /*0320*/ 	.word	0x00000d30
        /*0324*/ 	.word	0x000000ff
        /*0328*/ 	.word	0x00000110
        /*032c*/ 	.short	0x0100
        /*032e*/ 	.byte	0x06
	.zero		1


	//   ....[34]....
        /*0330*/ 	.word	0x00000d40
        /*0334*/ 	.word	0x000000ff
        /*0338*/ 	.word	0x00000108
        /*033c*/ 	.short	0x0100
        /*033e*/ 	.byte	0x06
	.zero		1


	//   ....[35]....
        /*0340*/ 	.word	0x00000d50
        /*0344*/ 	.word	0x000000ff
        /*0348*/ 	.word	0x00000118
        /*034c*/ 	.short	0x0100
        /*034e*/ 	.byte	0x06
	.zero		1


	//   ....[36]....
        /*0350*/ 	.word	0x00001800
        /*0354*/ 	.word	0x00000002
        /*0358*/ 	.word	0x00000110
        /*035c*/ 	.short	0x010a
        /*035e*/ 	.byte	0xff
	.zero		1


	//   ....[37]....
        /*0360*/ 	.word	0x00001830
        /*0364*/ 	.word	0x00000002
        /*0368*/ 	.word	0x00000100
        /*036c*/ 	.short	0x0101
        /*036e*/ 	.byte	0xff
	.zero		1


	//   ....[38]....
        /*0370*/ 	.word	0x00001900
        /*0374*/ 	.word	0x000000ff
        /*0378*/ 	.word	0x00000028
        /*037c*/ 	.short	0x010a
        /*037e*/ 	.byte	0x08
	.zero		1


	//   ....[39]....
        /*0380*/ 	.word	0x000019c0
        /*0384*/ 	.word	0x000000ff
        /*0388*/ 	.word	0x00000028
        /*038c*/ 	.short	0x010a
        /*038e*/ 	.byte	0x21
	.zero		1


	//   ....[40]....
        /*0390*/ 	.word	0x00001b50
        /*0394*/ 	.word	0x000000ff
        /*0398*/ 	.word	0x00000028
        /*039c*/ 	.short	0x010a
        /*039e*/ 	.byte	0x08
	.zero		1


	//   ....[41]....
        /*03a0*/ 	.word	0x00001d30
        /*03a4*/ 	.word	0x000000ff
        /*03a8*/ 	.word	0x00000098
        /*03ac*/ 	.short	0x0101
        /*03ae*/ 	.byte	0x05
	.zero		1


	//   ....[42]....
        /*03b0*/ 	.word	0x00001d50
        /*03b4*/ 	.word	0x000000ff
        /*03b8*/ 	.word	0x00000028
        /*03bc*/ 	.short	0x010a
        /*03be*/ 	.byte	0x08
	.zero		1


	//   ....[43]....
        /*03c0*/ 	.word	0x00001df0
        /*03c4*/ 	.word	0x000000ff
        /*03c8*/ 	.word	0x00000028
        /*03cc*/ 	.short	0x010a
        /*03ce*/ 	.byte	0x21
	.zero		1


	//   ....[44]....
        /*03d0*/ 	.word	0x00001f80
        /*03d4*/ 	.word	0x000000ff
        /*03d8*/ 	.word	0x00000028
        /*03dc*/ 	.short	0x010a
        /*03de*/ 	.byte	0x08
	.zero		1


	//   ....[45]....
        /*03e0*/ 	.word	0x00002170
        /*03e4*/ 	.word	0x00000002
        /*03e8*/ 	.word	0x000000a0
        /*03ec*/ 	.short	0x010a
        /*03ee*/ 	.byte	0xff
	.zero		1


	//   ....[46]....
        /*03f0*/ 	.word	0x00002230
        /*03f4*/ 	.word	0x00000002
        /*03f8*/ 	.word	0x00000000
        /*03fc*/ 	.short	0x0101
        /*03fe*/ 	.byte	0xff
	.zero		1


	//   ....[47]....
        /*0400*/ 	.word	0x00002790
        /*0404*/ 	.word	0x000000ff
        /*0408*/ 	.word	0x00000000
        /*040c*/ 	.short	0x010a
        /*040e*/ 	.byte	0x04
	.zero		1


	//   ....[48]....
        /*0410*/ 	.word	0x00002820
        /*0414*/ 	.word	0x000000ff
        /*0418*/ 	.word	0x00000000
        /*041c*/ 	.short	0x010a
        /*041e*/ 	.byte	0x04
	.zero		1


	//   ....[49]....
        /*0420*/ 	.word	0x000028b0
        /*0424*/ 	.word	0x000000ff
        /*0428*/ 	.word	0x00000000
        /*042c*/ 	.short	0x010a
        /*042e*/ 	.byte	0x04
	.zero		1


	//   ....[50]....
        /*0430*/ 	.word	0x00002940
        /*0434*/ 	.word	0x000000ff
        /*0438*/ 	.word	0x00000000
        /*043c*/ 	.short	0x010a
        /*043e*/ 	.byte	0x04
	.zero		1


	//   ....[51]....
        /*0440*/ 	.word	0x000029e0
        /*0444*/ 	.word	0x00000000
        /*0448*/ 	.word	0x00000000
        /*044c*/ 	.short	0x010a
        /*044e*/ 	.byte	0xff
	.zero		1


	//   ....[52]....
        /*0450*/ 	.word	0x00002b10
        /*0454*/ 	.word	0x00000000
        /*0458*/ 	.word	0x00000100
        /*045c*/ 	.short	0x010a
        /*045e*/ 	.byte	0xff
	.zero		1


	//   ....[53]....
        /*0460*/ 	.word	0x00002b80
        /*0464*/ 	.word	0x00000000
        /*0468*/ 	.word	0x00000000
        /*046c*/ 	.short	0x0101
        /*046e*/ 	.byte	0xff
	.zero		1


	//   ....[54]....
        /*0470*/ 	.word	0x00002ba0
        /*0474*/ 	.word	0x000000ff
        /*0478*/ 	.word	0x000000b0
        /*047c*/ 	.short	0x010a
        /*047e*/ 	.byte	0x05
	.zero		1


	//   ....[55]....
        /*0480*/ 	.word	0x00002cc0
        /*0484*/ 	.word	0x00000000
        /*0488*/ 	.word	0x000000a0
        /*048c*/ 	.short	0x010a
        /*048e*/ 	.byte	0xff
	.zero		1


	//   ....[56]....
        /*0490*/ 	.word	0x00002dc0
        /*0494*/ 	.word	0x00000000
        /*0498*/ 	.word	0x00000000
        /*049c*/ 	.short	0x0101
        /*049e*/ 	.byte	0xff
	.zero		1


	//   ....[57]....
        /*04a0*/ 	.word	0x00002e50
        /*04a4*/ 	.word	0x000000ff
        /*04a8*/ 	.word	0x000000b0
        /*04ac*/ 	.short	0x0106
        /*04ae*/ 	.byte	0x05
	.zero		1


	//   ....[58]....
        /*04b0*/ 	.word	0x00002e70
        /*04b4*/ 	.word	0x000000ff
        /*04b8*/ 	.word	0x000000b0
        /*04bc*/ 	.short	0x010a
        /*04be*/ 	.byte	0x05
	.zero		1


	//   ....[59]....
        /*04c0*/ 	.word	0x00002f00
        /*04c4*/ 	.word	0x000000ff
        /*04c8*/ 	.word	0x000000b0
        /*04cc*/ 	.short	0x0106
        /*04ce*/ 	.byte	0x04
	.zero		1


	//   ....[60]....
        /*04d0*/ 	.word	0x00002f40
        /*04d4*/ 	.word	0x00000000
        /*04d8*/ 	.word	0x000000b0
        /*04dc*/ 	.short	0x010a
        /*04de*/ 	.byte	0xff
	.zero		1


	//   ....[61]....
        /*04e0*/ 	.word	0x00003490
        /*04e4*/ 	.word	0x00000000
        /*04e8*/ 	.word	0x000000a0
        /*04ec*/ 	.short	0x010a
        /*04ee*/ 	.byte	0xff
	.zero		1


	//   ....[62]....
        /*04f0*/ 	.word	0x000035a0
        /*04f4*/ 	.word	0x00000003
        /*04f8*/ 	.word	0x00000000
        /*04fc*/ 	.short	0x0101
        /*04fe*/ 	.byte	0xff
	.zero		1


	//   ....[63]....
        /*0500*/ 	.word	0x000035b0
        /*0504*/ 	.word	0x000000ff
        /*0508*/ 	.word	0x00000000
        /*050c*/ 	.short	0x010a
        /*050e*/ 	.byte	0x06
	.zero		1


	//   ....[64]....
        /*0510*/ 	.word	0x000035d0
        /*0514*/ 	.word	0x000000ff
        /*0518*/ 	.word	0x000000e0
        /*051c*/ 	.short	0x010a
        /*051e*/ 	.byte	0x07
	.zero		1


	//   ....[65]....
        /*0520*/ 	.word	0x000036a0
        /*0524*/ 	.word	0x000000ff
        /*0528*/ 	.word	0x00000000
        /*052c*/ 	.short	0x010a
        /*052e*/ 	.byte	0x06
	.zero		1


	//   ....[66]....
        /*0530*/ 	.word	0x000037d0
        /*0534*/ 	.word	0x000000ff
        /*0538*/ 	.word	0x00000000
        /*053c*/ 	.short	0x010a
        /*053e*/ 	.byte	0x1a
	.zero		1


	//   ....[67]....
        /*0540*/ 	.word	0x00003a70
        /*0544*/ 	.word	0x000000ff
        /*0548*/ 	.word	0x00000000
        /*054c*/ 	.short	0x010a
        /*054e*/ 	.byte	0x06
	.zero		1


	//   ....[68]....
        /*0550*/ 	.word	0x00003b00
        /*0554*/ 	.word	0x000000ff
        /*0558*/ 	.word	0x00000000
        /*055c*/ 	.short	0x010a
        /*055e*/ 	.byte	0x06
	.zero		1


	//   ....[69]....
        /*0560*/ 	.word	0x00003b90
        /*0564*/ 	.word	0x000000ff
        /*0568*/ 	.word	0x00000000
        /*056c*/ 	.short	0x010a
        /*056e*/ 	.byte	0x06
	.zero		1


	//   ....[70]....
        /*0570*/ 	.word	0x00003c20
        /*0574*/ 	.word	0x000000ff
        /*0578*/ 	.word	0x00000000
        /*057c*/ 	.short	0x010a
        /*057e*/ 	.byte	0x07
	.zero		1


	//   ....[71]....
        /*0580*/ 	.word	0x00004060
        /*0584*/ 	.word	0x00000000
        /*0588*/ 	.word	0x000000a0
        /*058c*/ 	.short	0x010a
        /*058e*/ 	.byte	0xff
	.zero		1


	//   ....[72]....
        /*0590*/ 	.word	0x00004120
        /*0594*/ 	.word	0x00000000
        /*0598*/ 	.word	0x00000000
        /*059c*/ 	.short	0x0101
        /*059e*/ 	.byte	0xff
	.zero		1


	//   ....[73]....
        /*05a0*/ 	.word	0x00004440
        /*05a4*/ 	.word	0x000000ff
        /*05a8*/ 	.word	0x00000098
        /*05ac*/ 	.short	0x010a
        /*05ae*/ 	.byte	0x04
	.zero		1


	//   ....[74]....
        /*05b0*/ 	.word	0x00004640
        /*05b4*/ 	.word	0x000000ff
        /*05b8*/ 	.word	0x00000070
        /*05bc*/ 	.short	0x010a
        /*05be*/ 	.byte	0x04
	.zero		1


	//   ....[75]....
        /*05c0*/ 	.word	0x000047b0
        /*05c4*/ 	.word	0x000000ff
        /*05c8*/ 	.word	0x00000050
        /*05cc*/ 	.short	0x010b
        /*05ce*/ 	.byte	0x04
	.zero		1


	//   ....[76]....
        /*05d0*/ 	.word	0x000047c0
        /*05d4*/ 	.word	0x000000ff
        /*05d8*/ 	.word	0x00000000
        /*05dc*/ 	.short	0x0101
        /*05de*/ 	.byte	0x06
	.zero		1


	//   ....[77]....
        /*05e0*/ 	.word	0x000047d0
        /*05e4*/ 	.word	0x000000ff
        /*05e8*/ 	.word	0x00000078
        /*05ec*/ 	.short	0x010a
        /*05ee*/ 	.byte	0x04
	.zero		1


	//   ....[78]....
        /*05f0*/ 	.word	0x00004920
        /*05f4*/ 	.word	0x000000ff
        /*05f8*/ 	.word	0x00000058
        /*05fc*/ 	.short	0x010b
        /*05fe*/ 	.byte	0x04
	.zero		1


	//   ....[79]....
        /*0600*/ 	.word	0x00004930
        /*0604*/ 	.word	0x000000ff
        /*0608*/ 	.word	0x00000000
        /*060c*/ 	.short	0x0101
        /*060e*/ 	.byte	0x06
	.zero		1


	//   ....[80]....
        /*0610*/ 	.word	0x00004940
        /*0614*/ 	.word	0x000000ff
        /*0618*/ 	.word	0x00000080
        /*061c*/ 	.short	0x010a
        /*061e*/ 	.byte	0x04
	.zero		1


	//   ....[81]....
        /*0620*/ 	.word	0x00004ac0
        /*0624*/ 	.word	0x000000ff
        /*0628*/ 	.word	0x00000060
        /*062c*/ 	.short	0x010b
        /*062e*/ 	.byte	0x04
	.zero		1


	//   ....[82]....
        /*0630*/ 	.word	0x00004b00
        /*0634*/ 	.word	0x000000ff
        /*0638*/ 	.word	0x00000000
        /*063c*/ 	.short	0x0101
        /*063e*/ 	.byte	0x06
	.zero		1


	//   ....[83]....
        /*0640*/ 	.word	0x00004b40
        /*0644*/ 	.word	0x000000ff
        /*0648*/ 	.word	0x00000088
        /*064c*/ 	.short	0x010a
        /*064e*/ 	.byte	0x04
	.zero		1


	//   ....[84]....
        /*0650*/ 	.word	0x00004d80
        /*0654*/ 	.word	0x000000ff
        /*0658*/ 	.word	0x00000068
        /*065c*/ 	.short	0x010b
        /*065e*/ 	.byte	0x04
	.zero		1


	//   ....[85]....
        /*0660*/ 	.word	0x00004da0
        /*0664*/ 	.word	0x000000ff
        /*0668*/ 	.word	0x00000000
        /*066c*/ 	.short	0x0101
        /*066e*/ 	.byte	0x05
	.zero		1


	//   ....[86]....
        /*0670*/ 	.word	0x00004dd0
        /*0674*/ 	.word	0x000000ff
        /*0678*/ 	.word	0x00000070
        /*067c*/ 	.short	0x010a
        /*067e*/ 	.byte	0x04
	.zero		1


	//   ....[87]....
        /*0680*/ 	.word	0x00004df0
        /*0684*/ 	.word	0x000000ff
        /*0688*/ 	.word	0x00000078
        /*068c*/ 	.short	0x010a
        /*068e*/ 	.byte	0x04
	.zero		1


	//   ....[88]....
        /*0690*/ 	.word	0x00004e10
        /*0694*/ 	.word	0x000000ff
        /*0698*/ 	.word	0x00000080
        /*069c*/ 	.short	0x010a
        /*069e*/ 	.byte	0x04
	.zero		1


	//   ....[89]....
        /*06a0*/ 	.word	0x00004e50
        /*06a4*/ 	.word	0x00000000
        /*06a8*/ 	.word	0x00000088
        /*06ac*/ 	.short	0x010a
        /*06ae*/ 	.byte	0xff
	.zero		1


	//   ....[90]....
        /*06b0*/ 	.word	0x00005180
        /*06b4*/ 	.word	0x00000000
        /*06b8*/ 	.word	0x000000a0
        /*06bc*/ 	.short	0x010a
        /*06be*/ 	.byte	0xff
	.zero		1


	//   ....[91]....
        /*06c0*/ 	.word	0x00005290
        /*06c4*/ 	.word	0x00000000
        /*06c8*/ 	.word	0x00000000
        /*06cc*/ 	.short	0x0101
        /*06ce*/ 	.byte	0xff
	.zero		1


	//   ....[92]....
        /*06d0*/ 	.word	0x00005ce0
        /*06d4*/ 	.word	0x000000ff
        /*06d8*/ 	.word	0x00000050
        /*06dc*/ 	.short	0x010a
        /*06de*/ 	.byte	0x30
	.zero		1


	//   ....[93]....
        /*06e0*/ 	.word	0x00005d20
        /*06e4*/ 	.word	0x00000040
        /*06e8*/ 	.word	0x000000c0
        /*06ec*/ 	.short	0x010a
        /*06ee*/ 	.byte	0xff
	.zero		1


	//   ....[94]....
        /*06f0*/ 	.word	0x00005e10
        /*06f4*/ 	.word	0x000000ff
        /*06f8*/ 	.word	0x00000050
        /*06fc*/ 	.short	0x010a
        /*06fe*/ 	.byte	0x30
	.zero		1


	//   ....[95]....
        /*0700*/ 	.word	0x00005f00
        /*0704*/ 	.word	0x00000040
        /*0708*/ 	.word	0x000000c0
        /*070c*/ 	.short	0x010a
        /*070e*/ 	.byte	0xff
	.zero		1


	//   ....[96]....
        /*0710*/ 	.word	0x000069d0
        /*0714*/ 	.word	0x00000000
        /*0718*/ 	.word	0x00000000
        /*071c*/ 	.short	0x0101
        /*071e*/ 	.byte	0xff
	.zero		1


	//   ....[97]....
        /*0720*/ 	.word	0x000069e0
        /*0724*/ 	.word	0x00000002
        /*0728*/ 	.word	0x00000050
        /*072c*/ 	.short	0x010a
        /*072e*/ 	.byte	0xff
	.zero		1


	//   ....[98]....
        /*0730*/ 	.word	0x00006ac0
        /*0734*/ 	.word	0x00000002
        /*0738*/ 	.word	0x00000050
        /*073c*/ 	.short	0x010a
        /*073e*/ 	.byte	0xff
	.zero		1


	//   ....[99]....
        /*0740*/ 	.word	0x00007620
        /*0744*/ 	.word	0x00000048
        /*0748*/ 	.word	0x00000000
        /*074c*/ 	.short	0x0101
        /*074e*/ 	.byte	0xff
	.zero		1


	//   ....[100]....
        /*0750*/ 	.word	0x00007640
        /*0754*/ 	.word	0x00000000
        /*0758*/ 	.word	0x00000050
        /*075c*/ 	.short	0x010a
        /*075e*/ 	.byte	0xff
	.zero		1


	//   ....[101]....
        /*0760*/ 	.word	0x00007710
        /*0764*/ 	.word	0x00000000
        /*0768*/ 	.word	0x00000050
        /*076c*/ 	.short	0x010a
        /*076e*/ 	.byte	0xff
	.zero		1


	//   ....[102]....
        /*0770*/ 	.word	0x00008270
        /*0774*/ 	.word	0x00000048
        /*0778*/ 	.word	0x00000000
        /*077c*/ 	.short	0x0101
        /*077e*/ 	.byte	0xff
	.zero		1


	//   ....[103]....
        /*0780*/ 	.word	0x00008290
        /*0784*/ 	.word	0x00000000
        /*0788*/ 	.word	0x00000050
        /*078c*/ 	.short	0x010a
        /*078e*/ 	.byte	0xff
	.zero		1


	//   ....[104]....
        /*0790*/ 	.word	0x00008360
        /*0794*/ 	.word	0x00000000
        /*0798*/ 	.word	0x00000050
        /*079c*/ 	.short	0x010a
        /*079e*/ 	.byte	0xff
	.zero		1


	//   ....[105]....
        /*07a0*/ 	.word	0x000086a0
        /*07a4*/ 	.word	0x000000ff
        /*07a8*/ 	.word	0x00000000
        /*07ac*/ 	.short	0x0101
        /*07ae*/ 	.byte	0x05
	.zero		1


	//   ....[106]....
        /*07b0*/ 	.word	0x00008f20
        /*07b4*/ 	.word	0x00000000
        /*07b8*/ 	.word	0x00000000
        /*07bc*/ 	.short	0x0101
        /*07be*/ 	.byte	0xff
	.zero		1


	//   ....[107]....
        /*07c0*/ 	.word	0x00009190
        /*07c4*/ 	.word	0x000000ff
        /*07c8*/ 	.word	0x00000000
        /*07cc*/ 	.short	0x0101
        /*07ce*/ 	.byte	0x04
	.zero		1


	//   ....[108]....
        /*07d0*/ 	.word	0x000091b0
        /*07d4*/ 	.word	0x00000002
        /*07d8*/ 	.word	0x00000110
        /*07dc*/ 	.short	0x010a
        /*07de*/ 	.byte	0xff
	.zero		1


	//   ....[109]....
        /*07e0*/ 	.word	0x00009210
        /*07e4*/ 	.word	0x00000002
        /*07e8*/ 	.word	0x00000028
        /*07ec*/ 	.short	0x010a
        /*07ee*/ 	.byte	0xff
	.zero		1


	//   ....[110]....
        /*07f0*/ 	.word	0x00009270
        /*07f4*/ 	.word	0x00000002
        /*07f8*/ 	.word	0x00000028
        /*07fc*/ 	.short	0x010a
        /*07fe*/ 	.byte	0xff
	.zero		1


	//   ....[111]....
        /*0800*/ 	.word	0x000092c0
        /*0804*/ 	.word	0x00000002
        /*0808*/ 	.word	0x000000a0
        /*080c*/ 	.short	0x010a
        /*080e*/ 	.byte	0xff
	.zero		1


	//   ....[112]....
        /*0810*/ 	.word	0x00009320
        /*0814*/ 	.word	0x00000000
        /*0818*/ 	.word	0x00000000
        /*081c*/ 	.short	0x010a
        /*081e*/ 	.byte	0xff
	.zero		1


	//   ....[113]....
        /*0820*/ 	.word	0x00009380
        /*0824*/ 	.word	0x00000000
        /*0828*/ 	.word	0x00000000
        /*082c*/ 	.short	0x010a
        /*082e*/ 	.byte	0xff
	.zero		1


	//   ....[114]....
        /*0830*/ 	.word	0x000093e0
        /*0834*/ 	.word	0x00000000
        /*0838*/ 	.word	0x00000000
        /*083c*/ 	.short	0x010a
        /*083e*/ 	.byte	0xff
	.zero		1


	//   ....[115]....
        /*0840*/ 	.word	0x00009440
        /*0844*/ 	.word	0x00000000
        /*0848*/ 	.word	0x00000000
        /*084c*/ 	.short	0x010a
        /*084e*/ 	.byte	0xff
	.zero		1


	//   ....[116]....
        /*0850*/ 	.word	0x00009490
        /*0854*/ 	.word	0x00000000
        /*0858*/ 	.word	0x00000100
        /*085c*/ 	.short	0x010a
        /*085e*/ 	.byte	0xff
	.zero		1


	//   ....[117]....
        /*0860*/ 	.word	0x000094f0
        /*0864*/ 	.word	0x00000000
        /*0868*/ 	.word	0x000000b0
        /*086c*/ 	.short	0x010a
        /*086e*/ 	.byte	0xff
	.zero		1


	//   ....[118]....
        /*0870*/ 	.word	0x00009540
        /*0874*/ 	.word	0x00000000
        /*0878*/ 	.word	0x000000a0
        /*087c*/ 	.short	0x010a
        /*087e*/ 	.byte	0xff
	.zero		1


	//   ....[119]....
        /*0880*/ 	.word	0x000095a0
        /*0884*/ 	.word	0x00000000
        /*0888*/ 	.word	0x000000b0
        /*088c*/ 	.short	0x010a
        /*088e*/ 	.byte	0xff
	.zero		1


	//   ....[120]....
        /*0890*/ 	.word	0x000095f0
        /*0894*/ 	.word	0x00000000
        /*0898*/ 	.word	0x000000a0
        /*089c*/ 	.short	0x010a
        /*089e*/ 	.byte	0xff
	.zero		1


	//   ....[121]....
        /*08a0*/ 	.word	0x00009650
        /*08a4*/ 	.word	0x00000002
        /*08a8*/ 	.word	0x000000e0
        /*08ac*/ 	.short	0x010a
        /*08ae*/ 	.byte	0xff
	.zero		1


	//   ....[122]....
        /*08b0*/ 	.word	0x000096b0
        /*08b4*/ 	.word	0x00000000
        /*08b8*/ 	.word	0x00000000
        /*08bc*/ 	.short	0x010a
        /*08be*/ 	.byte	0xff
	.zero		1


	//   ....[123]....
        /*08c0*/ 	.word	0x00009710
        /*08c4*/ 	.word	0x00000000
        /*08c8*/ 	.word	0x00000000
        /*08cc*/ 	.short	0x010a
        /*08ce*/ 	.byte	0xff
	.zero		1


	//   ....[124]....
        /*08d0*/ 	.word	0x00009770
        /*08d4*/ 	.word	0x00000000
        /*08d8*/ 	.word	0x00000000
        /*08dc*/ 	.short	0x010a
        /*08de*/ 	.byte	0xff
	.zero		1


	//   ....[125]....
        /*08e0*/ 	.word	0x000097d0
        /*08e4*/ 	.word	0x00000000
        /*08e8*/ 	.word	0x00000000
        /*08ec*/ 	.short	0x010a
        /*08ee*/ 	.byte	0xff
	.zero		1


	//   ....[126]....
        /*08f0*/ 	.word	0x00009830
        /*08f4*/ 	.word	0x00000000
        /*08f8*/ 	.word	0x00000000
        /*08fc*/ 	.short	0x010a
        /*08fe*/ 	.byte	0xff
	.zero		1


	//   ....[127]....
        /*0900*/ 	.word	0x00009880
        /*0904*/ 	.word	0x00000000
        /*0908*/ 	.word	0x000000a0
        /*090c*/ 	.short	0x010a
        /*090e*/ 	.byte	0xff
	.zero		1


	//   ....[128]....
        /*0910*/ 	.word	0x000098e0
        /*0914*/ 	.word	0x00000000
        /*0918*/ 	.word	0x00000098
        /*091c*/ 	.short	0x010a
        /*091e*/ 	.byte	0xff
	.zero		1


	//   ....[129]....
        /*0920*/ 	.word	0x00009940
        /*0924*/ 	.word	0x00000000
        /*0928*/ 	.word	0x00000070
        /*092c*/ 	.short	0x010a
        /*092e*/ 	.byte	0xff
	.zero		1


	//   ....[130]....
        /*0930*/ 	.word	0x000099a0
        /*0934*/ 	.word	0x00000000
        /*0938*/ 	.word	0x00000078
        /*093c*/ 	.short	0x010a
        /*093e*/ 	.byte	0xff
	.zero		1


	//   ....[131]....
        /*0940*/ 	.word	0x00009a00
        /*0944*/ 	.word	0x00000000
        /*0948*/ 	.word	0x00000080
        /*094c*/ 	.short	0x010a
        /*094e*/ 	.byte	0xff
	.zero		1


	//   ....[132]....
        /*0950*/ 	.word	0x00009a60
        /*0954*/ 	.word	0x00000000
        /*0958*/ 	.word	0x00000088
        /*095c*/ 	.short	0x010a
        /*095e*/ 	.byte	0xff
	.zero		1


	//   ....[133]....
        /*0960*/ 	.word	0x00009ac0
        /*0964*/ 	.word	0x00000000
        /*0968*/ 	.word	0x00000070
        /*096c*/ 	.short	0x010a
        /*096e*/ 	.byte	0xff
	.zero		1


	//   ....[134]....
        /*0970*/ 	.word	0x00009b20
        /*0974*/ 	.word	0x00000000
        /*0978*/ 	.word	0x00000078
        /*097c*/ 	.short	0x010a
        /*097e*/ 	.byte	0xff
	.zero		1


	//   ....[135]....
        /*0980*/ 	.word	0x00009b80
        /*0984*/ 	.word	0x00000000
        /*0988*/ 	.word	0x00000080
        /*098c*/ 	.short	0x010a
        /*098e*/ 	.byte	0xff
	.zero		1


	//   ....[136]....
        /*0990*/ 	.word	0x00009bd0
        /*0994*/ 	.word	0x00000000
        /*0998*/ 	.word	0x000000a0
        /*099c*/ 	.short	0x010a
        /*099e*/ 	.byte	0xff
	.zero		1


	//   ....[137]....
        /*09a0*/ 	.word	0x00009c30
        /*09a4*/ 	.word	0x00000002
        /*09a8*/ 	.word	0x00000050
        /*09ac*/ 	.short	0x010a
        /*09ae*/ 	.byte	0xff
	.zero		1


	//   ....[138]....
        /*09b0*/ 	.word	0x00009c80
        /*09b4*/ 	.word	0x00000040
        /*09b8*/ 	.word	0x000000c0
        /*09bc*/ 	.short	0x010a
        /*09be*/ 	.byte	0xff
	.zero		1


	//   ....[139]....
        /*09c0*/ 	.word	0x00009cd0
        /*09c4*/ 	.word	0x00000002
        /*09c8*/ 	.word	0x00000050
        /*09cc*/ 	.short	0x010a
        /*09ce*/ 	.byte	0xff
	.zero		1


	//   ....[140]....
        /*09d0*/ 	.word	0x00009d20
        /*09d4*/ 	.word	0x00000000
        /*09d8*/ 	.word	0x00000050
        /*09dc*/ 	.short	0x010a
        /*09de*/ 	.byte	0xff
	.zero		1


	//   ....[141]....
        /*09e0*/ 	.word	0x00009d70
        /*09e4*/ 	.word	0x00000000
        /*09e8*/ 	.word	0x00000050
        /*09ec*/ 	.short	0x010a
        /*09ee*/ 	.byte	0xff
	.zero		1


	//----- nvinfo : EIATTR_NUM_MBARRIERS
	.align		4
.L_47:
        /*09f0*/ 	.byte	0x03, 0x38
        /*09f2*/ 	.short	0x0024


	//----- nvinfo : EIATTR_EXIT_INSTR_OFFSETS
	.align		4
        /*09f4*/ 	.byte	0x04, 0x1c
        /*09f6*/ 	.short	(.L_49 - .L_48)


	//   ....[0]....
.L_48:
        /*09f8*/ 	.word	0x00002a10


	//   ....[1]....
        /*09fc*/ 	.word	0x00002f10


	//   ....[2]....
        /*0a00*/ 	.word	0x00002f70


	//   ....[3]....
        /*0a04*/ 	.word	0x00003e80


	//   ....[4]....
        /*0a08*/ 	.word	0x00004e80


	//   ....[5]....
        /*0a0c*/ 	.word	0x00004ec0


	//   ....[6]....
        /*0a10*/ 	.word	0x00009080


	//   ....[7]....
        /*0a14*/ 	.word	0x00009100


	//   ....[8]....
        /*0a18*/ 	.word	0x00009130


	//   ....[9]....
        /*0a1c*/ 	.word	0x000091a0


	//----- nvinfo : EIATTR_MAX_THREADS
	.align		4
.L_49:
        /*0a20*/ 	.byte	0x04, 0x05
        /*0a22*/ 	.short	(.L_51 - .L_50)
.L_50:
        /*0a24*/ 	.word	0x00000100
        /*0a28*/ 	.word	0x00000001
        /*0a2c*/ 	.word	0x00000001


	//----- nvinfo : EIATTR_CRS_STACK_SIZE
	.align		4
.L_51:
        /*0a30*/ 	.byte	0x04, 0x1e
        /*0a32*/ 	.short	(.L_53 - .L_52)
.L_52:
        /*0a34*/ 	.word	0x00000000


	//----- nvinfo : EIATTR_CBANK_PARAM_SIZE
	.align		4
.L_53:
        /*0a38*/ 	.byte	0x03, 0x19
        /*0a3a*/ 	.short	0x0800


	//----- nvinfo : EIATTR_PARAM_CBANK
	.align		4
        /*0a3c*/ 	.byte	0x04, 0x0a
        /*0a3e*/ 	.short	(.L_55 - .L_54)
	.align		4
.L_54:
        /*0a40*/ 	.word	index@(.nv.constant0._ZN7cutlass13device_kernelINS_4gemm6kernel13GemmUniversalIN4cute5tupleIJiiiiEEENS1_10collective13CollectiveMmaINS1_35MainloopSm100TmaUmmaWarpSpecializedILi5ELi2ELi4ENS5_IJNS4_1CILi1EEENSA_ILi4EEESB_EEEEENS5_IJNSA_ILi128EEESF_NSA_ILi64EEEEEENS_6half_tENS5_IJSB_llEEESI_SJ_NS4_8TiledMMAINS4_8MMA_AtomIJNS4_20SM100_MMA_F16BF16_SSISI_SI_fLi128ELi128ELNS4_4UMMA5MajorE1ELSO_1ELNSN_7ScaleInE0ELSP_0EEEEEENS4_6LayoutINS5_IJSB_SB_SB_EEENS5_IJNSA_ILi0EEESU_SU_EEEEENS5_IJNS4_10UnderscoreESX_SX_EEEEENS4_23SM90_TMA_LOAD_MULTICASTENS4_14ComposedLayoutINS4_7SwizzleILi3ELi4ELi3EEENS4_18smem_ptr_flag_bitsILi16EEENSS_INS5_IJSG_NSA_ILi8EEEEEENS5_IJSB_SG_EEEEEEEvNS4_8identityENS4_13SM90_TMA_LOADES1A_vS1B_EENS_8epilogue10collective18CollectiveEpilogueINS1E_23Sm100TmaWarpSpecializedILi4ELi2ELi32ELb1ELb0EEEJSH_NS5_IJNSS_ISF_SB_EENSS_INSA_ILi32EEESB_EEEEESI_NS5_IJlSB_lEEESI_S1N_NS1E_6fusion15FusionCallbacksIS1I_NS1O_17LinearCombinationISI_fSI_fLNS_15FloatRoundStyleE2EEESH_S1M_JEEENS4_5SM1004TMEM4LOAD26SM100_TMEM_LOAD_32dp32b32xES1C_NS11_INS12_ILi2ELi4ELi3EEES15_NSS_INS5_IJS16_S1K_EEENS5_IJS1K_SB_EEEEEEENS4_39AutoVectorizingCopyWithAssumedAlignmentILi128EEENS4_14SM90_TMA_STOREES22_S24_S24_EEEvvEEEEvNT_6ParamsE)
        /*0a44*/ 	.short	0x0380
        /*0a46*/ 	.short	0x0800


	//----- nvinfo : EIATTR_SW_WAR
	.align		4
.L_55:
        /*0a48*/ 	.byte	0x04, 0x36
        /*0a4a*/ 	.short	(.L_57 - .L_56)
.L_56:
        /*0a4c*/ 	.word	0x00000008
.L_57:


//--------------------- .nv.callgraph             --------------------------
	.section	.nv.callgraph,"",@"SHT_CUDA_CALLGRAPH"
	.align	4
	.sectionentsize	8
	.align		4
        /*0000*/ 	.word	0x00000000
	.align		4
        /*0004*/ 	.word	0xffffffff
	.align		4
        /*0008*/ 	.word	index@(_ZN7cutlass13device_kernelINS_4gemm6kernel13GemmUniversalIN4cute5tupleIJiiiiEEENS1_10collective13CollectiveMmaINS1_35MainloopSm100TmaUmmaWarpSpecializedILi5ELi2ELi4ENS5_IJNS4_1CILi1EEENSA_ILi4EEESB_EEEEENS5_IJNSA_ILi128EEESF_NSA_ILi64EEEEEENS_6half_tENS5_IJSB_llEEESI_SJ_NS4_8TiledMMAINS4_8MMA_AtomIJNS4_20SM100_MMA_F16BF16_SSISI_SI_fLi128ELi128ELNS4_4UMMA5MajorE1ELSO_1ELNSN_7ScaleInE0ELSP_0EEEEEENS4_6LayoutINS5_IJSB_SB_SB_EEENS5_IJNSA_ILi0EEESU_SU_EEEEENS5_IJNS4_10UnderscoreESX_SX_EEEEENS4_23SM90_TMA_LOAD_MULTICASTENS4_14ComposedLayoutINS4_7SwizzleILi3ELi4ELi3EEENS4_18smem_ptr_flag_bitsILi16EEENSS_INS5_IJSG_NSA_ILi8EEEEEENS5_IJSB_SG_EEEEEEEvNS4_8identityENS4_13SM90_TMA_LOADES1A_vS1B_EENS_8epilogue10collective18CollectiveEpilogueINS1E_23Sm100TmaWarpSpecializedILi4ELi2ELi32ELb1ELb0EEEJSH_NS5_IJNSS_ISF_SB_EENSS_INSA_ILi32EEESB_EEEEESI_NS5_IJlSB_lEEESI_S1N_NS1E_6fusion15FusionCallbacksIS1I_NS1O_17LinearCombinationISI_fSI_fLNS_15FloatRoundStyleE2EEESH_S1M_JEEENS4_5SM1004TMEM4LOAD26SM100_TMEM_LOAD_32dp32b32xES1C_NS11_INS12_ILi2ELi4ELi3EEES15_NSS_INS5_IJS16_S1K_EEENS5_IJS1K_SB_EEEEEEENS4_39AutoVectorizingCopyWithAssumedAlignmentILi128EEENS4_14SM90_TMA_STOREES22_S24_S24_EEEvvEEEEvNT_6ParamsE)
	.align		4
        /*000c*/ 	.word	index@(__assertfail)
	.align		4
        /*0010*/ 	.word	0x00000000
	.align		4
        /*0014*/ 	.word	0xfffffffe
	.align		4
        /*0018*/ 	.word	0x00000000
	.align		4
        /*001c*/ 	.word	0xfffffffd
	.align		4
        /*0020*/ 	.word	0x00000000
	.align		4
        /*0024*/ 	.word	0xfffffffc


//--------------------- .nv.constant4             --------------------------
	.section	.nv.constant4,"a",@progbits
	.align	8
	.align		8
.nv.constant4:
        /*0000*/ 	.dword	__assertfail
	.align		8
        /*0008*/ 	.dword	__unnamed_1
	.align		8
        /*0010*/ 	.dword	__unnamed_2
	.align		8
        /*0018*/ 	.dword	_ZN40_INTERNAL_8cf0e87f_4_k_cu_4063f477_324254cuda3std3__45__cpo5beginE
	.align		8
        /*0020*/ 	.dword	_ZN40_INTERNAL_8cf0e87f_4_k_cu_4063f477_324254cuda3std3__45__cpo3endE
	.align		8
        /*0028*/ 	.dword	_ZN40_INTERNAL_8cf0e87f_4_k_cu_4063f477_324254cuda3std3__45__cpo6cbeginE
	.align		8
        /*0030*/ 	.dword	_ZN40_INTERNAL_8cf0e87f_4_k_cu_4063f477_324254cuda3std3__45__cpo4cendE
	.align		8
        /*0038*/ 	.dword	_ZN40_INTERNAL_8cf0e87f_4_k_cu_4063f477_324254cuda3std3__442_GLOBAL__N__8cf0e87f_4_k_cu_4063f477_324256ignoreE
	.align		8
        /*0040*/ 	.dword	_ZN40_INTERNAL_8cf0e87f_4_k_cu_4063f477_324254cuda3std3__419piecewise_constructE
	.align		8
        /*0048*/ 	.dword	_ZN40_INTERNAL_8cf0e87f_4_k_cu_4063f477_324254cuda3std3__48in_placeE
	.align		8
        /*0050*/ 	.dword	_ZN40_INTERNAL_8cf0e87f_4_k_cu_4063f477_324254cuda3std6ranges3__45__cpo4swapE
	.align		8
        /*0058*/ 	.dword	_ZN40_INTERNAL_8cf0e87f_4_k_cu_4063f477_324254cuda3std6ranges3__45__cpo9iter_moveE
	.align		8
        /*0060*/ 	.dword	_ZN40_INTERNAL_8cf0e87f_4_k_cu_4063f477_324254cute7productE
	.align		8
        /*0068*/ 	.dword	_ZN40_INTERNAL_8cf0e87f_4_k_cu_4063f477_324254cute1_E
	.align		8
        /*0070*/ 	.dword	$str$25
	.align		8
        /*0078*/ 	.dword	$str$26
	.align		8
        /*0080*/ 	.dword	$str$27
	.align		8
        /*0088*/ 	.dword	$str$28


//--------------------- .text._ZN7cutlass13device_kernelINS_4gemm6kernel13GemmUniversalIN4cute5tupleIJiiiiEEENS1_10collective13CollectiveMmaINS1_35MainloopSm100TmaUmmaWarpSpecializedILi5ELi2ELi4ENS5_IJNS4_1CILi1EEENSA_ILi4EEESB_EEEEENS5_IJNSA_ILi128EEESF_NSA_ILi64EEEEEENS_6half_tENS5_IJSB_llEEESI_SJ_NS4_8TiledMMAINS4_8MMA_AtomIJNS4_20SM100_MMA_F16BF16_SSISI_SI_fLi128ELi128ELNS4_4UMMA5MajorE1ELSO_1ELNSN_7ScaleInE0ELSP_0EEEEEENS4_6LayoutINS5_IJSB_SB_SB_EEENS5_IJNSA_ILi0EEESU_SU_EEEEENS5_IJNS4_10UnderscoreESX_SX_EEEEENS4_23SM90_TMA_LOAD_MULTICASTENS4_14ComposedLayoutINS4_7SwizzleILi3ELi4ELi3EEENS4_18smem_ptr_flag_bitsILi16EEENSS_INS5_IJSG_NSA_ILi8EEEEEENS5_IJSB_SG_EEEEEEEvNS4_8identityENS4_13SM90_TMA_LOADES1A_vS1B_EENS_8epilogue10collective18CollectiveEpilogueINS1E_23Sm100TmaWarpSpecializedILi4ELi2ELi32ELb1ELb0EEEJSH_NS5_IJNSS_ISF_SB_EENSS_INSA_ILi32EEESB_EEEEESI_NS5_IJlSB_lEEESI_S1N_NS1E_6fusion15FusionCallbacksIS1I_NS1O_17LinearCombinationISI_fSI_fLNS_15FloatRoundStyleE2EEESH_S1M_JEEENS4_5SM1004TMEM4LOAD26SM100_TMEM_LOAD_32dp32b32xES1C_NS11_INS12_ILi2ELi4ELi3EEES15_NSS_INS5_IJS16_S1K_EEENS5_IJS1K_SB_EEEEEEENS4_39AutoVectorizingCopyWithAssumedAlignmentILi128EEENS4_14SM90_TMA_STOREES22_S24_S24_EEEvvEEEEvNT_6ParamsE --------------------------
	.section	.text._ZN7cutlass13device_kernelINS_4gemm6kernel13GemmUniversalIN4cute5tupleIJiiiiEEENS1_10collective13CollectiveMmaINS1_35MainloopSm100TmaUmmaWarpSpecializedILi5ELi2ELi4ENS5_IJNS4_1CILi1EEENSA_ILi4EEESB_EEEEENS5_IJNSA_ILi128EEESF_NSA_ILi64EEEEEENS_6half_tENS5_IJSB_llEEESI_SJ_NS4_8TiledMMAINS4_8MMA_AtomIJNS4_20SM100_MMA_F16BF16_SSISI_SI_fLi128ELi128ELNS4_4UMMA5MajorE1ELSO_1ELNSN_7ScaleInE0ELSP_0EEEEEENS4_6LayoutINS5_IJSB_SB_SB_EEENS5_IJNSA_ILi0EEESU_SU_EEEEENS5_IJNS4_10UnderscoreESX_SX_EEEEENS4_23SM90_TMA_LOAD_MULTICASTENS4_14ComposedLayoutINS4_7SwizzleILi3ELi4ELi3EEENS4_18smem_ptr_flag_bitsILi16EEENSS_INS5_IJSG_NSA_ILi8EEEEEENS5_IJSB_SG_EEEEEEEvNS4_8identityENS4_13SM90_TMA_LOADES1A_vS1B_EENS_8epilogue10collective18CollectiveEpilogueINS1E_23Sm100TmaWarpSpecializedILi4ELi2ELi32ELb1ELb0EEEJSH_NS5_IJNSS_ISF_SB_EENSS_INSA_ILi32EEESB_EEEEESI_NS5_IJlSB_lEEESI_S1N_NS1E_6fusion15FusionCallbacksIS1I_NS1O_17LinearCombinationISI_fSI_fLNS_15FloatRoundStyleE2EEESH_S1M_JEEENS4_5SM1004TMEM4LOAD26SM100_TMEM_LOAD_32dp32b32xES1C_NS11_INS12_ILi2ELi4ELi3EEES15_NSS_INS5_IJS16_S1K_EEENS5_IJS1K_SB_EEEEEEENS4_39AutoVectorizingCopyWithAssumedAlignmentILi128EEENS4_14SM90_TMA_STOREES22_S24_S24_EEEvvEEEEvNT_6ParamsE,"ax",@progbits
	.align	128
.text._ZN7cutlass13device_kernelINS_4gemm6kernel13GemmUniversalIN4cute5tupleIJiiiiEEENS1_10collective13CollectiveMmaINS1_35MainloopSm100TmaUmmaWarpSpecializedILi5ELi2ELi4ENS5_IJNS4_1CILi1EEENSA_ILi4EEESB_EEEEENS5_IJNSA_ILi128EEESF_NSA_ILi64EEEEEENS_6half_tENS5_IJSB_llEEESI_SJ_NS4_8TiledMMAINS4_8MMA_AtomIJNS4_20SM100_MMA_F16BF16_SSISI_SI_fLi128ELi128ELNS4_4UMMA5MajorE1ELSO_1ELNSN_7ScaleInE0ELSP_0EEEEEENS4_6LayoutINS5_IJSB_SB_SB_EEENS5_IJNSA_ILi0EEESU_SU_EEEEENS5_IJNS4_10UnderscoreESX_SX_EEEEENS4_23SM90_TMA_LOAD_MULTICASTENS4_14ComposedLayoutINS4_7SwizzleILi3ELi4ELi3EEENS4_18smem_ptr_flag_bitsILi16EEENSS_INS5_IJSG_NSA_ILi8EEEEEENS5_IJSB_SG_EEEEEEEvNS4_8identityENS4_13SM90_TMA_LOADES1A_vS1B_EENS_8epilogue10collective18CollectiveEpilogueINS1E_23Sm100TmaWarpSpecializedILi4ELi2ELi32ELb1ELb0EEEJSH_NS5_IJNSS_ISF_SB_EENSS_INSA_ILi32EEESB_EEEEESI_NS5_IJlSB_lEEESI_S1N_NS1E_6fusion15FusionCallbacksIS1I_NS1O_17LinearCombinationISI_fSI_fLNS_15FloatRoundStyleE2EEESH_S1M_JEEENS4_5SM1004TMEM4LOAD26SM100_TMEM_LOAD_32dp32b32xES1C_NS11_INS12_ILi2ELi4ELi3EEES15_NSS_INS5_IJS16_S1K_EEENS5_IJS1K_SB_EEEEEEENS4_39AutoVectorizingCopyWithAssumedAlignmentILi128EEENS4_14SM90_TMA_STOREES22_S24_S24_EEEvvEEEEvNT_6ParamsE:
        .type           _ZN7cutlass13device_kernelINS_4gemm6kernel13GemmUniversalIN4cute5tupleIJiiiiEEENS1_10collective13CollectiveMmaINS1_35MainloopSm100TmaUmmaWarpSpecializedILi5ELi2ELi4ENS5_IJNS4_1CILi1EEENSA_ILi4EEESB_EEEEENS5_IJNSA_ILi128EEESF_NSA_ILi64EEEEEENS_6half_tENS5_IJSB_llEEESI_SJ_NS4_8TiledMMAINS4_8MMA_AtomIJNS4_20SM100_MMA_F16BF16_SSISI_SI_fLi128ELi128ELNS4_4UMMA5MajorE1ELSO_1ELNSN_7ScaleInE0ELSP_0EEEEEENS4_6LayoutINS5_IJSB_SB_SB_EEENS5_IJNSA_ILi0EEESU_SU_EEEEENS5_IJNS4_10UnderscoreESX_SX_EEEEENS4_23SM90_TMA_LOAD_MULTICASTENS4_14ComposedLayoutINS4_7SwizzleILi3ELi4ELi3EEENS4_18smem_ptr_flag_bitsILi16EEENSS_INS5_IJSG_NSA_ILi8EEEEEENS5_IJSB_SG_EEEEEEEvNS4_8identityENS4_13SM90_TMA_LOADES1A_vS1B_EENS_8epilogue10collective18CollectiveEpilogueINS1E_23Sm100TmaWarpSpecializedILi4ELi2ELi32ELb1ELb0EEEJSH_NS5_IJNSS_ISF_SB_EENSS_INSA_ILi32EEESB_EEEEESI_NS5_IJlSB_lEEESI_S1N_NS1E_6fusion15FusionCallbacksIS1I_NS1O_17LinearCombinationISI_fSI_fLNS_15FloatRoundStyleE2EEESH_S1M_JEEENS4_5SM1004TMEM4LOAD26SM100_TMEM_LOAD_32dp32b32xES1C_NS11_INS12_ILi2ELi4ELi3EEES15_NSS_INS5_IJS16_S1K_EEENS5_IJS1K_SB_EEEEEEENS4_39AutoVectorizingCopyWithAssumedAlignmentILi128EEENS4_14SM90_TMA_STOREES22_S24_S24_EEEvvEEEEvNT_6ParamsE,@function
        .size           _ZN7cutlass13device_kernelINS_4gemm6kernel13GemmUniversalIN4cute5tupleIJiiiiEEENS1_10collective13CollectiveMmaINS1_35MainloopSm100TmaUmmaWarpSpecializedILi5ELi2ELi4ENS5_IJNS4_1CILi1EEENSA_ILi4EEESB_EEEEENS5_IJNSA_ILi128EEESF_NSA_ILi64EEEEEENS_6half_tENS5_IJSB_llEEESI_SJ_NS4_8TiledMMAINS4_8MMA_AtomIJNS4_20SM100_MMA_F16BF16_SSISI_SI_fLi128ELi128ELNS4_4UMMA5MajorE1ELSO_1ELNSN_7ScaleInE0ELSP_0EEEEEENS4_6LayoutINS5_IJSB_SB_SB_EEENS5_IJNSA_ILi0EEESU_SU_EEEEENS5_IJNS4_10UnderscoreESX_SX_EEEEENS4_23SM90_TMA_LOAD_MULTICASTENS4_14ComposedLayoutINS4_7SwizzleILi3ELi4ELi3EEENS4_18smem_ptr_flag_bitsILi16EEENSS_INS5_IJSG_NSA_ILi8EEEEEENS5_IJSB_SG_EEEEEEEvNS4_8identityENS4_13SM90_TMA_LOADES1A_vS1B_EENS_8epilogue10collective18CollectiveEpilogueINS1E_23Sm100TmaWarpSpecializedILi4ELi2ELi32ELb1ELb0EEEJSH_NS5_IJNSS_ISF_SB_EENSS_INSA_ILi32EEESB_EEEEESI_NS5_IJlSB_lEEESI_S1N_NS1E_6fusion15FusionCallbacksIS1I_NS1O_17LinearCombinationISI_fSI_fLNS_15FloatRoundStyleE2EEESH_S1M_JEEENS4_5SM1004TMEM4LOAD26SM100_TMEM_LOAD_32dp32b32xES1C_NS11_INS12_ILi2ELi4ELi3EEES15_NSS_INS5_IJS16_S1K_EEENS5_IJS1K_SB_EEEEEEENS4_39AutoVectorizingCopyWithAssumedAlignmentILi128EEENS4_14SM90_TMA_STOREES22_S24_S24_EEEvvEEEEvNT_6ParamsE,(.L_x_186 - _ZN7cutlass13device_kernelINS_4gemm6kernel13GemmUniversalIN4cute5tupleIJiiiiEEENS1_10collective13CollectiveMmaINS1_35MainloopSm100TmaUmmaWarpSpecializedILi5ELi2ELi4ENS5_IJNS4_1CILi1EEENSA_ILi4EEESB_EEEEENS5_IJNSA_ILi128EEESF_NSA_ILi64EEEEEENS_6half_tENS5_IJSB_llEEESI_SJ_NS4_8TiledMMAINS4_8MMA_AtomIJNS4_20SM100_MMA_F16BF16_SSISI_SI_fLi128ELi128ELNS4_4UMMA5MajorE1ELSO_1ELNSN_7ScaleInE0ELSP_0EEEEEENS4_6LayoutINS5_IJSB_SB_SB_EEENS5_IJNSA_ILi0EEESU_SU_EEEEENS5_IJNS4_10UnderscoreESX_SX_EEEEENS4_23SM90_TMA_LOAD_MULTICASTENS4_14ComposedLayoutINS4_7SwizzleILi3ELi4ELi3EEENS4_18smem_ptr_flag_bitsILi16EEENSS_INS5_IJSG_NSA_ILi8EEEEEENS5_IJSB_SG_EEEEEEEvNS4_8identityENS4_13SM90_TMA_LOADES1A_vS1B_EENS_8epilogue10collective18CollectiveEpilogueINS1E_23Sm100TmaWarpSpecializedILi4ELi2ELi32ELb1ELb0EEEJSH_NS5_IJNSS_ISF_SB_EENSS_INSA_ILi32EEESB_EEEEESI_NS5_IJlSB_lEEESI_S1N_NS1E_6fusion15FusionCallbacksIS1I_NS1O_17LinearCombinationISI_fSI_fLNS_15FloatRoundStyleE2EEESH_S1M_JEEENS4_5SM1004TMEM4LOAD26SM100_TMEM_LOAD_32dp32b32xES1C_NS11_INS12_ILi2ELi4ELi3EEES15_NSS_INS5_IJS16_S1K_EEENS5_IJS1K_SB_EEEEEEENS4_39AutoVectorizingCopyWithAssumedAlignmentILi128EEENS4_14SM90_TMA_STOREES22_S24_S24_EEEvvEEEEvNT_6ParamsE)
        .other          _ZN7cutlass13device_kernelINS_4gemm6kernel13GemmUniversalIN4cute5tupleIJiiiiEEENS1_10collective13CollectiveMmaINS1_35MainloopSm100TmaUmmaWarpSpecializedILi5ELi2ELi4ENS5_IJNS4_1CILi1EEENSA_ILi4EEESB_EEEEENS5_IJNSA_ILi128EEESF_NSA_ILi64EEEEEENS_6half_tENS5_IJSB_llEEESI_SJ_NS4_8TiledMMAINS4_8MMA_AtomIJNS4_20SM100_MMA_F16BF16_SSISI_SI_fLi128ELi128ELNS4_4UMMA5MajorE1ELSO_1ELNSN_7ScaleInE0ELSP_0EEEEEENS4_6LayoutINS5_IJSB_SB_SB_EEENS5_IJNSA_ILi0EEESU_SU_EEEEENS5_IJNS4_10UnderscoreESX_SX_EEEEENS4_23SM90_TMA_LOAD_MULTICASTENS4_14ComposedLayoutINS4_7SwizzleILi3ELi4ELi3EEENS4_18smem_ptr_flag_bitsILi16EEENSS_INS5_IJSG_NSA_ILi8EEEEEENS5_IJSB_SG_EEEEEEEvNS4_8identityENS4_13SM90_TMA_LOADES1A_vS1B_EENS_8epilogue10collective18CollectiveEpilogueINS1E_23Sm100TmaWarpSpecializedILi4ELi2ELi32ELb1ELb0EEEJSH_NS5_IJNSS_ISF_SB_EENSS_INSA_ILi32EEESB_EEEEESI_NS5_IJlSB_lEEESI_S1N_NS1E_6fusion15FusionCallbacksIS1I_NS1O_17LinearCombinationISI_fSI_fLNS_15FloatRoundStyleE2EEESH_S1M_JEEENS4_5SM1004TMEM4LOAD26SM100_TMEM_LOAD_32dp32b32xES1C_NS11_INS12_ILi2ELi4ELi3EEES15_NSS_INS5_IJS16_S1K_EEENS5_IJS1K_SB_EEEEEEENS4_39AutoVectorizingCopyWithAssumedAlignmentILi128EEENS4_14SM90_TMA_STOREES22_S24_S24_EEEvvEEEEvNT_6ParamsE,@"STO_CUDA_ENTRY STV_DEFAULT"
_ZN7cutlass13device_kernelINS_4gemm6kernel13GemmUniversalIN4cute5tupleIJiiiiEEENS1_10collective13CollectiveMmaINS1_35MainloopSm100TmaUmmaWarpSpecializedILi5ELi2ELi4ENS5_IJNS4_1CILi1EEENSA_ILi4EEESB_EEEEENS5_IJNSA_ILi128EEESF_NSA_ILi64EEEEEENS_6half_tENS5_IJSB_llEEESI_SJ_NS4_8TiledMMAINS4_8MMA_AtomIJNS4_20SM100_MMA_F16BF16_SSISI_SI_fLi128ELi128ELNS4_4UMMA5MajorE1ELSO_1ELNSN_7ScaleInE0ELSP_0EEEEEENS4_6LayoutINS5_IJSB_SB_SB_EEENS5_IJNSA_ILi0EEESU_SU_EEEEENS5_IJNS4_10UnderscoreESX_SX_EEEEENS4_23SM90_TMA_LOAD_MULTICASTENS4_14ComposedLayoutINS4_7SwizzleILi3ELi4ELi3EEENS4_18smem_ptr_flag_bitsILi16EEENSS_INS5_IJSG_NSA_ILi8EEEEEENS5_IJSB_SG_EEEEEEEvNS4_8identityENS4_13SM90_TMA_LOADES1A_vS1B_EENS_8epilogue10collective18CollectiveEpilogueINS1E_23Sm100TmaWarpSpecializedILi4ELi2ELi32ELb1ELb0EEEJSH_NS5_IJNSS_ISF_SB_EENSS_INSA_ILi32EEESB_EEEEESI_NS5_IJlSB_lEEESI_S1N_NS1E_6fusion15FusionCallbacksIS1I_NS1O_17LinearCombinationISI_fSI_fLNS_15FloatRoundStyleE2EEESH_S1M_JEEENS4_5SM1004TMEM4LOAD26SM100_TMEM_LOAD_32dp32b32xES1C_NS11_INS12_ILi2ELi4ELi3EEES15_NSS_INS5_IJS16_S1K_EEENS5_IJS1K_SB_EEEEEEENS4_39AutoVectorizingCopyWithAssumedAlignmentILi128EEENS4_14SM90_TMA_STOREES22_S24_S24_EEEvvEEEEvNT_6ParamsE:
[----:B------:R-:W1:Y:S01]  /*0000*/  LDC R1, c[0x0][0x37c] ;  /* 0x0000df00ff017b82 */ /* 0x000e620000000800 */
[----:B------:R-:W2:Y:S01]  /*0010*/  S2R R101, SR_TID.X ;  /* 0x0000000000657919 */ /* 0x000ea20000002100 */
[----:B------:R-:W3:Y:S01]  /*0020*/  LDCU.64 UR6, c[0x0][0x890] ;  /* 0x00011200ff0677ac */ /* 0x000ee20008000a00 */
[----:B------:R-:W-:Y:S02]  /*0030*/  PRMT R88, RZ, 0x7610, R88 ;  /* 0x00007610ff587816 */ /* 0x000fe40000000058 */
[----:B------:R-:W-:Y:S01]  /*0040*/  ELECT P6, URZ, PT ;  /* 0x0000000000ff782f */ /* 0x000fe200038c0000 */
[----:B------:R-:W4:Y:S01]  /*0050*/  LDCU.64 UR46, c[0x0][0x358] ;  /* 0x00006b00ff2e77ac */ /* 0x000f220008000a00 */
[----:B---3--:R-:W-:-:S04]  /*0060*/  UISETP.NE.U32.AND UP0, UPT, UR6, URZ, UPT ;  /* 0x000000ff0600728c */ /* 0x008fc8000bf05070 */
[----:B------:R-:W-:Y:S01]  /*0070*/  UISETP.NE.AND.EX UP0, UPT, UR7, URZ, UPT, UP0 ;  /* 0x000000ff0700728c */ /* 0x000fe2000bf05300 */
[----:B--2---:R-:W-:-:S05]  /*0080*/  SHF.R.U32.HI R92, RZ, 0x5, R101 ;  /* 0x00000005ff5c7819 */ /* 0x004fca0000011665 */
[----:B------:R-:W2:Y:S02]  /*0090*/  SHFL.IDX PT, R0, R92, RZ, 0x1f ;  /* 0x00001fff5c007589 */ /* 0x000ea400000e0000 */
[----:B--2---:R-:W-:Y:S01]  /*00a0*/  R2UR UR5, R0 ;  /* 0x00000000000572ca */ /* 0x004fe200000e0000 */
[----:B-1--4-:R-:W-:-:S14]  /*00b0*/  BRA.U UP0, `(.L_x_0) ;  /* 0x00000001002c7547 */ /* 0x012fdc000b800000 */
[----:B------:R-:W1:Y:S02]  /*00c0*/  LDCU.64 UR8, c[0x0][0x888] ;  /* 0x00011100ff0877ac */ /* 0x000e640008000a00 */
[----:B-1----:R-:W-:-:S04]  /*00d0*/  UISETP.NE.U32.AND UP0, UPT, UR8, URZ, UPT ;  /* 0x000000ff0800728c */ /* 0x002fc8000bf05070 */
[----:B------:R-:W-:-:S09]  /*00e0*/  UISETP.NE.AND.EX UP0, UPT, UR9, URZ, UPT, UP0 ;  /* 0x000000ff0900728c */ /* 0x000fd2000bf05300 */
[----:B------:R-:W-:Y:S05]  /*00f0*/  BRA.U !UP0, `(.L_x_1) ;  /* 0x0000000108107547 */ /* 0x000fea000b800000 */
[----:B------:R-:W1:Y:S02]  /*0100*/  LDC.64 R2, c[0x0][0x888] ;  /* 0x00022200ff027b82 */ /* 0x000e640000000a00 */
[----:B-1----:R1:W5:Y:S01]  /*0110*/  LDG.E R49, desc[UR46][R2.64] ;  /* 0x0000002e02317981 */ /* 0x002362000c1e1900 */
[----:B------:R-:W-:Y:S01]  /*0120*/  HFMA2 R88, -RZ, RZ, 0, 5.9604644775390625e-08 ;  /* 0x00000001ff587431 */ /* 0x000fe200000001ff */
[----:B------:R-:W-:Y:S05]  /*0130*/  BRA `(.L_x_0) ;  /* 0x00000000000c7947 */ /* 0x000fea0003800000 */
.L_x_1:
[----:B------:R-:W1:Y:S01]  /*0140*/  LDCU UR4, c[0x0][0x880] ;  /* 0x00011000ff0477ac */ /* 0x000e620008000800 */
[----:B------:R-:W-:Y:S01]  /*0150*/  HFMA2 R88, -RZ, RZ, 0, 5.9604644775390625e-08 ;  /* 0x00000001ff587431 */ /* 0x000fe200000001ff */
[----:B-1----:R-:W-:Y:S02]  /*0160*/  MOV R49, UR4 ;  /* 0x0000000400317c02 */ /* 0x002fe40008000f00 */
.L_x_0:
[----:B------:R-:W2:Y:S02]  /*0170*/  LDCU.64 UR8, c[0x0][0x8b0] ;  /* 0x00011600ff0877ac */ /* 0x000ea40008000a00 */
[----:B--2---:R-:W-:-:S04]  /*0180*/  UISETP.NE.U32.AND UP0, UPT, UR8, URZ, UPT ;  /* 0x000000ff0800728c */ /* 0x004fc8000bf05070 */
[----:B------:R-:W-:-:S09]  /*0190*/  UISETP.NE.AND.EX UP0, UPT, UR9, URZ, UPT, UP0 ;  /* 0x000000ff0900728c */ /* 0x000fd2000bf05300 */
[----:B------:R-:W-:Y:S05]  /*01a0*/  BRA.U UP0, `(.L_x_2) ;  /* 0x0000000100247547 */ /* 0x000fea000b800000 */
[----:B------:R-:W2:Y:S02]  /*01b0*/  LDCU.64 UR8, c[0x0][0x8a8] ;  /* 0x00011500ff0877ac */ /* 0x000ea40008000a00 */
[----:B--2---:R-:W-:-:S04]  /*01c0*/  UISETP.NE.U32.AND UP0, UPT, UR8, URZ, UPT ;  /* 0x000000ff0800728c */ /* 0x004fc8000bf05070 */
[----:B------:R-:W-:-:S09]  /*01d0*/  UISETP.NE.AND.EX UP0, UPT, UR9, URZ, UPT, UP0 ;  /* 0x000000ff0900728c */ /* 0x000fd2000bf05300 */
[----:B------:R-:W-:Y:S05]  /*01e0*/  BRA.U !UP0, `(.L_x_3) ;  /* 0x00000001080c7547 */ /* 0x000fea000b800000 */
[----:B-1----:R-:W1:Y:S02]  /*01f0*/  LDC.64 R2, c[0x0][0x8a8] ;  /* 0x00022a00ff027b82 */ /* 0x002e640000000a00 */
[----:B-1----:R2:W5:Y:S01]  /*0200*/  LDG.E R47, desc[UR46][R2.64] ;  /* 0x0000002e022f7981 */ /* 0x002562000c1e1900 */
[----:B------:R-:W-:Y:S05]  /*0210*/  BRA `(.L_x_2) ;  /* 0x0000000000087947 */ /* 0x000fea0003800000 */
.L_x_3:
[----:B------:R-:W2:Y:S02]  /*0220*/  LDCU UR4, c[0x0][0x8a0] ;  /* 0x00011400ff0477ac */ /* 0x000ea40008000800 */
[----:B--2---:R-:W-:Y:S02]  /*0230*/  MOV R47, UR4 ;  /* 0x00000004002f7c02 */ /* 0x004fe40008000f00 */
.L_x_2:
[----:B------:R-:W-:Y:S01]  /*0240*/  IMAD.U32 R0, RZ, RZ, UR5 ;  /* 0x00000005ff007e24 */ /* 0x000fe2000f8e00ff */
[----:B------:R-:W-:Y:S04]  /*0250*/  BSSY.RECONVERGENT B0, `(.L_x_4) ;  /* 0x000000c000007945 */ /* 0x000fe80003800200 */
[C---:B------:R-:W-:Y:S02]  /*0260*/  ISETP.NE.OR P1, PT, R0.reuse, 0x1, !P6 ;  /* 0x000000010000780c */ /* 0x040fe40007725670 */
[----:B------:R-:W-:-:S11]  /*0270*/  ISETP.NE.OR P0, PT, R0, 0x3, !P6 ;  /* 0x000000030000780c */ /* 0x000fd60007705670 */
[----:B------:R-:W-:Y:S05]  /*0280*/  @P1 BRA `(.L_x_5) ;  /* 0x0000000000201947 */ /* 0x000fea0003800000 */
[----:B------:R-:W3:Y:S02]  /*0290*/  LDCU.64 UR8, c[0x0][0x348] ;  /* 0x00006900ff0877ac */ /* 0x000ee40008000a00 */
[----:B---3--:R-:W-:Y:S02]  /*02a0*/  UIADD3 UR10, UP1, UPT, UR8, 0x80, URZ ;  /* 0x00000080080a7890 */ /* 0x008fe4000ff3e0ff */
[----:B------:R-:W-:Y:S02]  /*02b0*/  UIADD3 UR8, UP0, UPT, UR8, 0x180, URZ ;  /* 0x0000018008087890 */ /* 0x000fe4000ff1e0ff */
[----:B------:R-:W-:Y:S02]  /*02c0*/  UIADD3.X UR11, UPT, UPT, URZ, UR9, URZ, UP1, !UPT ;  /* 0x00000009ff0b7290 */ /* 0x000fe40008ffe4ff */
[----:B------:R-:W-:-:S07]  /*02d0*/  UIADD3.X UR9, UPT, UPT, URZ, UR9, URZ, UP0, !UPT ;  /* 0x00000009ff097290 */ /* 0x000fce00087fe4ff */
[----:B------:R3:W-:Y:S02]  /*02e0*/  UTMACCTL.PF [UR10] ;  /* 0x000000000a0079b9 */ /* 0x0007e40008040000 */
[----:B------:R3:W-:Y:S02]  /*02f0*/  UTMACCTL.PF [UR8] ;  /* 0x00000000080079b9 */ /* 0x0007e40008040000 */
[----:B---3--:R-:W-:Y:S01]  /*0300*/  NOP ;  /* 0x0000000000007918 */ /* 0x008fe20000000000 */
.L_x_5:
[----:B------:R-:W-:Y:S05]  /*0310*/  BSYNC.RECONVERGENT B0 ;  /* 0x0000000000007941 */ /* 0x000fea0003800200 */
.L_x_4:
[----:B------:R-:W-:Y:S04]  /*0320*/  BSSY.RECONVERGENT B0, `(.L_x_6) ;  /* 0x000000a000007945 */ /* 0x000fe80003800200 */
        /* <DEDUP_REMOVED lines=9> */
.L_x_7:
[----:B------:R-:W-:Y:S05]  /*03c0*/  BSYNC.RECONVERGENT B0 ;  /* 0x0000000000007941 */ /* 0x000fea0003800200 */
.L_x_6:
[----:B------:R-:W3:Y:S01]  /*03d0*/  LDCU.64 UR8, c[0x0][0x888] ;  /* 0x00011100ff0877ac */ /* 0x000ee20008000a00 */
[----:B------:R-:W-:Y:S02]  /*03e0*/  UISETP.EQ.U32.AND UP1, UPT, UR6, URZ, UPT ;  /* 0x000000ff0600728c */ /* 0x000fe4000bf22070 */
[----:B------:R-:W-:Y:S02]  /*03f0*/  UPLOP3.LUT UP4, UPT, UPT, UPT, UPT, 0x80, 0x8 ;  /* 0x000000000008789c */ /* 0x000fe40003f8f070 */
[----:B---3--:R-:W-:-:S04]  /*0400*/  UISETP.NE.U32.AND UP0, UPT, UR8, URZ, UPT ;  /* 0x000000ff0800728c */ /* 0x008fc8000bf05070 */
[----:B------:R-:W-:-:S04]  /*0410*/  UISETP.NE.AND.EX UP0, UPT, UR9, URZ, UPT, UP0 ;  /* 0x000000ff0900728c */ /* 0x000fc8000bf05300 */
[----:B------:R-:W-:-:S04]  /*0420*/  UISETP.EQ.OR.EX UP2, UPT, UR7, URZ, !UP0, UP1 ;  /* 0x000000ff0700728c */ /* 0x000fc8000c742710 */
[----:B------:R-:W-:-:S05]  /*0430*/  UP2UR UR50, UPR, URZ, 0x4 ;  /* 0x00000004ff327883 */ /* 0x000fca0008000000 */
[----:B------:R-:W-:Y:S07]  /*0440*/  BRA.U !UP2, `(.L_x_8) ;  /* 0x000000010a207547 */ /* 0x000fee000b800000 */
[----:B------:R-:W-:Y:S01]  /*0450*/  UISETP.NE.U32.AND UP1, UPT, UR6, URZ, UPT ;  /* 0x000000ff0600728c */ /* 0x000fe2000bf25070 */
[----:B-----5:R-:W-:Y:S01]  /*0460*/  FSETP.NEU.AND P0, PT, R49, RZ, PT ;  /* 0x000000ff3100720b */ /* 0x020fe20003f0d000 */
[----:B------:R-:W-:Y:S02]  /*0470*/  USEL UR4, URZ, 0xffffffff, UP0 ;  /* 0xffffffffff047887 */ /* 0x000fe40008000000 */
[----:B------:R-:W-:-:S10]  /*0480*/  UISETP.NE.AND.EX UP1, UPT, UR7, URZ, UPT, UP1 ;  /* 0x000000ff0700728c */ /* 0x000fd4000bf25310 */
[----:B------:R-:W-:Y:S01]  /*0490*/  VOTEU.ANY UP0, P0 ;  /* 0x0000000000ff7886 */ /* 0x000fe20000000100 */
[----:B------:R-:W-:-:S04]  /*04a0*/  @!UP1 USEL UR4, URZ, 0xffffffff, UP0 ;  /* 0xffffffffff049887 */ /* 0x000fc80008000000 */
[----:B------:R-:W-:-:S04]  /*04b0*/  ULOP3.LUT UR4, UR4, 0x1, URZ, 0xc0, !UPT ;  /* 0x0000000104047892 */ /* 0x000fc8000f8ec0ff */
[----:B------:R-:W-:-:S11]  /*04c0*/  UISETP.NE.U32.AND UP4, UPT, UR4, 0x1, UPT ;  /* 0x000000010400788c */ /* 0x000fd6000bf85070 */
.L_x_8:
[----:B-12---:R-:W1:Y:S01]  /*04d0*/  SHFL.IDX PT, R2, R92, RZ, 0x1f ;  /* 0x00001fff5c027589 */ /* 0x006e6200000e0000 */
[----:B------:R-:W-:-:S04]  /*04e0*/  UISETP.NE.AND UP0, UPT, UR5, 0x2, UPT ;  /* 0x000000020500788c */ /* 0x000fc8000bf05270 */
[----:B------:R-:W-:Y:S01]  /*04f0*/  USEL UR7, URZ, 0x1, UP0 ;  /* 0x00000001ff077887 */ /* 0x000fe20008000000 */
[----:B-1----:R-:W-:-:S13]  /*0500*/  ISETP.NE.AND P0, PT, R2, RZ, PT ;  /* 0x000000ff0200720c */ /* 0x002fda0003f05270 */
[----:B------:R-:W-:Y:S05]  /*0510*/  @P0 BRA `(.L_x_9) ;  /* 0x0000000000600947 */ /* 0x000fea0003800000 */
[----:B------:R-:W1:Y:S01]  /*0520*/  S2UR UR8, SR_CgaCtaId ;  /* 0x00000000000879c3 */ /* 0x000e620000008800 */
[----:B------:R-:W-:Y:S01]  /*0530*/  UMOV UR9, 0x400 ;  /* 0x0000040000097882 */ /* 0x000fe20000000000 */
[----:B------:R-:W-:Y:S01]  /*0540*/  UMOV UR6, 0x1 ;  /* 0x0000000100067882 */ /* 0x000fe20000000000 */
[----:B------:R-:W-:Y:S01]  /*0550*/  UMOV UR4, 0x4 ;  /* 0x0000000400047882 */ /* 0x000fe20000000000 */
[----:B------:R-:W-:-:S04]  /*0560*/  UIADD3 UR10, UPT, UPT, -UR6, 0x100000, URZ ;  /* 0x00100000060a7890 */ /* 0x000fc8000fffe1ff */
[----:B------:R-:W-:Y:S02]  /*0570*/  USHF.L.U32 UR11, UR10, 0xb, URZ ;  /* 0x0000000b0a0b7899 */ /* 0x000fe400080006ff */
[----:B------:R-:W-:Y:S02]  /*0580*/  USHF.L.U32 UR10, UR10, 0x1, URZ ;  /* 0x000000010a0a7899 */ /* 0x000fe400080006ff */
[----:B------:R-:W-:-:S04]  /*0590*/  UIADD3 UR12, UPT, UPT, -UR4, 0x100000, URZ ;  /* 0x00100000040c7890 */ /* 0x000fc8000fffe1ff */
[----:B------:R-:W-:Y:S02]  /*05a0*/  USHF.L.U32 UR13, UR12, 0xb, URZ ;  /* 0x0000000b0c0d7899 */ /* 0x000fe400080006ff */
[----:B------:R-:W-:Y:S01]  /*05b0*/  USHF.L.U32 UR12, UR12, 0x1, URZ ;  /* 0x000000010c0c7899 */ /* 0x000fe200080006ff */
[----:B------:R-:W-:Y:S01]  /*05c0*/  ELECT P0, URZ, PT ;  /* 0x0000000000ff782f */ /* 0x000fe20003800000 */
[----:B-1----:R-:W-:Y:S01]  /*05d0*/  ULEA UR8, UR8, UR9, 0x18 ;  /* 0x0000000908087291 */ /* 0x002fe2000f8ec0ff */
[----:B------:R-:W1:Y:S11]  /*05e0*/  FENCE.VIEW.ASYNC.S ;  /* 0x00000000000073c6 */ /* 0x000e760000000000 */
[----:B-1----:R1:W2:Y:S01]  /*05f0*/  SYNCS.EXCH.64 URZ, [UR8], UR10 ;  /* 0x0000000a08ff75b2 */ /* 0x0022a20008000100 */
[----:B------:R1:W3:Y:S01]  /*0600*/  SYNCS.EXCH.64 URZ, [UR8+0x28], UR12 ;  /* 0x0000280c08ff75b2 */ /* 0x0002e20008000100 */
[----:B------:R1:W4:Y:S01]  /*0610*/  SYNCS.EXCH.64 URZ, [UR8+0x8], UR10 ;  /* 0x0000080a08ff75b2 */ /* 0x0003220008000100 */
[----:B------:R1:W1:Y:S01]  /*0620*/  SYNCS.EXCH.64 URZ, [UR8+0x30], UR12 ;  /* 0x0000300c08ff75b2 */ /* 0x0002620008000100 */
[----:B------:R1:W1:Y:S01]  /*0630*/  SYNCS.EXCH.64 URZ, [UR8+0x10], UR10 ;  /* 0x0000100a08ff75b2 */ /* 0x0002620008000100 */
[----:B------:R1:W1:Y:S01]  /*0640*/  SYNCS.EXCH.64 URZ, [UR8+0x38], UR12 ;  /* 0x0000380c08ff75b2 */ /* 0x0002620008000100 */
[----:B------:R1:W1:Y:S01]  /*0650*/  SYNCS.EXCH.64 URZ, [UR8+0x18], UR10 ;  /* 0x0000180a08ff75b2 */ /* 0x0002620008000100 */
[----:B------:R1:W1:Y:S01]  /*0660*/  SYNCS.EXCH.64 URZ, [UR8+0x40], UR12 ;  /* 0x0000400c08ff75b2 */ /* 0x0002620008000100 */
[----:B------:R1:W1:Y:S01]  /*0670*/  SYNCS.EXCH.64 URZ, [UR8+0x20], UR10 ;  /* 0x0000200a08ff75b2 */ /* 0x0002620008000100 */
[----:B------:R1:W1:Y:S01]  /*0680*/  SYNCS.EXCH.64 URZ, [UR8+0x48], UR12 ;  /* 0x0000480c08ff75b2 */ /* 0x0002620008000100 */
[----:B------:R-:W-:Y:S01]  /*0690*/  NOP ;  /* 0x0000000000007918 */ /* 0x000fe20000000000 */
.L_x_9:
[----:B------:R-:W2:Y:S01]  /*06a0*/  SHFL.IDX PT, R2, R92, RZ, 0x1f ;  /* 0x00001fff5c027589 */ /* 0x000ea200000e0000 */
[----:B------:R-:W-:Y:S01]  /*06b0*/  NOP ;  /* 0x0000000000007918 */ /* 0x000fe20000000000 */
[----:B--2---:R-:W-:-:S13]  /*06c0*/  ISETP.NE.AND P0, PT, R2, 0x1, PT ;  /* 0x000000010200780c */ /* 0x004fda0003f05270 */
[----:B------:R-:W-:Y:S05]  /*06d0*/  @P0 BRA `(.L_x_10) ;  /* 0x0000000000580947 */ /* 0x000fea0003800000 */
[----:B-1----:R-:W1:Y:S01]  /*06e0*/  S2UR UR8, SR_CgaCtaId ;  /* 0x00000000000879c3 */ /* 0x002e620000008800 */
        /* <DEDUP_REMOVED lines=12> */
[----:B-1----:R2:W1:Y:S01]  /*07b0*/  SYNCS.EXCH.64 URZ, [UR8+0x50], UR10 ;  /* 0x0000500a08ff75b2 */ /* 0x0024620008000100 */
[----:B------:R2:W1:Y:S01]  /*07c0*/  SYNCS.EXCH.64 URZ, [UR8+0x70], UR12 ;  /* 0x0000700c08ff75b2 */ /* 0x0004620008000100 */
[----:B------:R2:W1:Y:S01]  /*07d0*/  SYNCS.EXCH.64 URZ, [UR8+0x58], UR10 ;  /* 0x0000580a08ff75b2 */ /* 0x0004620008000100 */
[----:B------:R2:W1:Y:S01]  /*07e0*/  SYNCS.EXCH.64 URZ, [UR8+0x78], UR12 ;  /* 0x0000780c08ff75b2 */ /* 0x0004620008000100 */
[----:B------:R2:W1:Y:S01]  /*07f0*/  SYNCS.EXCH.64 URZ, [UR8+0x60], UR10 ;  /* 0x0000600a08ff75b2 */ /* 0x0004620008000100 */
[----:B------:R2:W1:Y:S01]  /*0800*/  SYNCS.EXCH.64 URZ, [UR8+0x80], UR12 ;  /* 0x0000800c08ff75b2 */ /* 0x0004620008000100 */
[----:B------:R2:W1:Y:S01]  /*0810*/  SYNCS.EXCH.64 URZ, [UR8+0x68], UR10 ;  /* 0x0000680a08ff75b2 */ /* 0x0004620008000100 */
[----:B------:R2:W1:Y:S02]  /*0820*/  SYNCS.EXCH.64 URZ, [UR8+0x88], UR12 ;  /* 0x0000880c08ff75b2 */ /* 0x0004640008000100 */
[----:B--2---:R-:W-:Y:S01]  /*0830*/  NOP ;  /* 0x0000000000007918 */ /* 0x004fe20000000000 */
.L_x_10:
[----:B------:R-:W2:Y:S01]  /*0840*/  SHFL.IDX PT, R2, R92, RZ, 0x1f ;  /* 0x00001fff5c027589 */ /* 0x000ea200000e0000 */
[----:B------:R-:W-:Y:S01]  /*0850*/  NOP ;  /* 0x0000000000007918 */ /* 0x000fe20000000000 */
[----:B--2---:R-:W-:-:S13]  /*0860*/  ISETP.NE.AND P0, PT, R2, 0x3, PT ;  /* 0x000000030200780c */ /* 0x004fda0003f05270 */
[----:B------:R-:W-:Y:S05]  /*0870*/  @P0 BRA `(.L_x_11) ;  /* 0x0000000000300947 */ /* 0x000fea0003800000 */
[----:B------:R-:W2:Y:S01]  /*0880*/  S2UR UR6, SR_CgaCtaId ;  /* 0x00000000000679c3 */ /* 0x000ea20000008800 */
[----:B-1----:R-:W-:Y:S01]  /*0890*/  UMOV UR8, 0x400 ;  /* 0x0000040000087882 */ /* 0x002fe20000000000 */
[----:B------:R-:W-:Y:S01]  /*08a0*/  UMOV UR4, 0x20 ;  /* 0x0000002000047882 */ /* 0x000fe20000000000 */
[----:B------:R-:W-:Y:S01]  /*08b0*/  ELECT P0, URZ, PT ;  /* 0x0000000000ff782f */ /* 0x000fe20003800000 */
[----:B--2---:R-:W-:Y:S02]  /*08c0*/  ULEA UR6, UR6, UR8, 0x18 ;  /* 0x0000000806067291 */ /* 0x004fe4000f8ec0ff */
[----:B------:R-:W-:-:S04]  /*08d0*/  UIADD3 UR8, UPT, UPT, -UR4, 0x100000, URZ ;  /* 0x0010000004087890 */ /* 0x000fc8000fffe1ff */
[----:B------:R-:W-:Y:S02]  /*08e0*/  USHF.L.U32 UR9, UR8, 0xb, URZ ;  /* 0x0000000b08097899 */ /* 0x000fe400080006ff */
[----:B------:R-:W-:Y:S01]  /*08f0*/  USHF.L.U32 UR8, UR8, 0x1, URZ ;  /* 0x0000000108087899 */ /* 0x000fe200080006ff */
[----:B------:R-:W1:Y:S11]  /*0900*/  FENCE.VIEW.ASYNC.S ;  /* 0x00000000000073c6 */ /* 0x000e760000000000 */
[----:B-1----:R2:W1:Y:S01]  /*0910*/  SYNCS.EXCH.64 URZ, [UR6+0x90], UR8 ;  /* 0x0000900806ff75b2 */ /* 0x0024620008000100 */
[----:B------:R2:W1:Y:S02]  /*0920*/  SYNCS.EXCH.64 URZ, [UR6+0x98], UR8 ;  /* 0x0000980806ff75b2 */ /* 0x0004640008000100 */
[----:B--2---:R-:W-:Y:S01]  /*0930*/  NOP ;  /* 0x0000000000007918 */ /* 0x004fe20000000000 */
.L_x_11:
[----:B------:R-:W2:Y:S01]  /*0940*/  SHFL.IDX PT, R2, R92, RZ, 0x1f ;  /* 0x00001fff5c027589 */ /* 0x000ea200000e0000 */
[----:B------:R-:W-:Y:S01]  /*0950*/  NOP ;  /* 0x0000000000007918 */ /* 0x000fe20000000000 */
[----:B--2---:R-:W-:-:S13]  /*0960*/  ISETP.NE.AND P0, PT, R2, 0x4, PT ;  /* 0x000000040200780c */ /* 0x004fda0003f05270 */
[----:B------:R-:W-:Y:S05]  /*0970*/  @P0 BRA `(.L_x_12) ;  /* 0x00000000004c0947 */ /* 0x000fea0003800000 */
[----:B------:R-:W2:Y:S01]  /*0980*/  S2UR UR6, SR_CgaCtaId ;  /* 0x00000000000679c3 */ /* 0x000ea20000008800 */
[----:B------:R-:W-:Y:S01]  /*0990*/  UMOV UR9, 0x3a0 ;  /* 0x000003a000097882 */ /* 0x000fe20000000000 */
[----:B-1----:R-:W-:Y:S01]  /*09a0*/  UMOV UR8, 0x400 ;  /* 0x0000040000087882 */ /* 0x002fe20000000000 */
[----:B------:R-:W-:Y:S01]  /*09b0*/  USEL UR9, UR9, 0x320, UP4 ;  /* 0x0000032009097887 */ /* 0x000fe2000a000000 */
[----:B------:R-:W-:Y:S01]  /*09c0*/  UMOV UR4, 0x1 ;  /* 0x0000000100047882 */ /* 0x000fe20000000000 */
[----:B------:R-:W-:Y:S01]  /*09d0*/  ELECT P0, URZ, PT ;  /* 0x0000000000ff782f */ /* 0x000fe20003800000 */
[----:B------:R-:W-:-:S04]  /*09e0*/  UIADD3 UR10, UPT, UPT, -UR4, 0x100000, URZ ;  /* 0x00100000040a7890 */ /* 0x000fc8000fffe1ff */
[----:B------:R-:W-:Y:S02]  /*09f0*/  USHF.L.U32 UR11, UR10, 0xb, URZ ;  /* 0x0000000b0a0b7899 */ /* 0x000fe400080006ff */
[----:B------:R-:W-:Y:S02]  /*0a00*/  USHF.L.U32 UR10, UR10, 0x1, URZ ;  /* 0x000000010a0a7899 */ /* 0x000fe400080006ff */
[----:B--2---:R-:W-:Y:S02]  /*0a10*/  ULEA UR6, UR6, UR8, 0x18 ;  /* 0x0000000806067291 */ /* 0x004fe4000f8ec0ff */
[----:B------:R-:W-:-:S04]  /*0a20*/  UIADD3 UR8, UPT, UPT, -UR9, 0x100000, URZ ;  /* 0x0010000009087890 */ /* 0x000fc8000fffe1ff */
[----:B------:R-:W-:Y:S02]  /*0a30*/  USHF.L.U32 UR9, UR8, 0xb, URZ ;  /* 0x0000000b08097899 */ /* 0x000fe400080006ff */
[----:B------:R-:W-:Y:S01]  /*0a40*/  USHF.L.U32 UR8, UR8, 0x1, URZ ;  /* 0x0000000108087899 */ /* 0x000fe200080006ff */
[----:B------:R-:W1:Y:S03]  /*0a50*/  FENCE.VIEW.ASYNC.S ;  /* 0x00000000000073c6 */ /* 0x000e660000000000 */
[----:B-1----:R2:W1:Y:S08]  /*0a60*/  SYNCS.EXCH.64 URZ, [UR6+0xa0], UR10 ;  /* 0x0000a00a06ff75b2 */ /* 0x0024700008000100 */
[----:B------:R2:W1:Y:S01]  /*0a70*/  SYNCS.EXCH.64 URZ, [UR6+0xb0], UR8 ;  /* 0x0000b00806ff75b2 */ /* 0x0004620008000100 */
[----:B------:R2:W1:Y:S01]  /*0a80*/  SYNCS.EXCH.64 URZ, [UR6+0xa8], UR10 ;  /* 0x0000a80a06ff75b2 */ /* 0x0004620008000100 */
[----:B------:R2:W1:Y:S02]  /*0a90*/  SYNCS.EXCH.64 URZ, [UR6+0xb8], UR8 ;  /* 0x0000b80806ff75b2 */ /* 0x0004640008000100 */
[----:B--2---:R-:W-:Y:S01]  /*0aa0*/  NOP ;  /* 0x0000000000007918 */ /* 0x004fe20000000000 */
.L_x_12:
        /* <DEDUP_REMOVED lines=26> */
.L_x_13:
[----:B------:R-:W2:Y:S01]  /*0c50*/  SHFL.IDX PT, R2, R92, RZ, 0x1f ;  /* 0x00001fff5c027589 */ /* 0x000ea200000e0000 */
[----:B------:R-:W1:Y:S01]  /*0c60*/  S2UR UR37, SR_CgaCtaId ;  /* 0x00000000002579c3 */ /* 0x000e620000008800 */
[----:B------:R-:W-:Y:S01]  /*0c70*/  NOP ;  /* 0x0000000000007918 */ /* 0x000fe20000000000 */
[----:B--2---:R-:W-:-:S13]  /*0c80*/  ISETP.NE.AND P0, PT, R2, 0x3, PT ;  /* 0x000000030200780c */ /* 0x004fda0003f05270 */
[----:B-1----:R-:W-:Y:S05]  /*0c90*/  @P0 BRA `(.L_x_14) ;  /* 0x0000000000340947 */ /* 0x002fea0003800000 */
[----:B------:R-:W-:Y:S01]  /*0ca0*/  UMOV UR6, 0x400 ;  /* 0x0000040000067882 */ /* 0x000fe20000000000 */
[----:B------:R-:W-:Y:S01]  /*0cb0*/  UMOV UR4, 0x20 ;  /* 0x0000002000047882 */ /* 0x000fe20000000000 */
[----:B------:R-:W-:Y:S02]  /*0cc0*/  ULEA UR6, UR37, UR6, 0x18 ;  /* 0x0000000625067291 */ /* 0x000fe4000f8ec0ff */
[----:B------:R-:W-:-:S04]  /*0cd0*/  UIADD3 UR8, UPT, UPT, -UR4, 0x100000, URZ ;  /* 0x0010000004087890 */ /* 0x000fc8000fffe1ff */
[----:B------:R-:W-:Y:S02]  /*0ce0*/  USHF.L.U32 UR9, UR8, 0xb, URZ ;  /* 0x0000000b08097899 */ /* 0x000fe400080006ff */
[----:B------:R-:W-:Y:S01]  /*0cf0*/  USHF.L.U32 UR8, UR8, 0x1, URZ ;  /* 0x0000000108087899 */ /* 0x000fe200080006ff */
[----:B------:R-:W-:Y:S01]  /*0d00*/  ELECT P0, URZ, PT ;  /* 0x0000000000ff782f */ /* 0x000fe20003800000 */
[----:B------:R-:W1:Y:S10]  /*0d10*/  FENCE.VIEW.ASYNC.S ;  /* 0x00000000000073c6 */ /* 0x000e740000000000 */
[----:B-1----:R1:W2:Y:S01]  /*0d20*/  SYNCS.EXCH.64 URZ, [UR6+0x100], UR8 ;  /* 0x0001000806ff75b2 */ /* 0x0022a20008000100 */
[----:B------:R1:W1:Y:S01]  /*0d30*/  SYNCS.EXCH.64 URZ, [UR6+0x110], UR8 ;  /* 0x0001100806ff75b2 */ /* 0x0002620008000100 */
[----:B------:R1:W1:Y:S01]  /*0d40*/  SYNCS.EXCH.64 URZ, [UR6+0x108], UR8 ;  /* 0x0001080806ff75b2 */ /* 0x0002620008000100 */
[----:B------:R1:W1:Y:S01]  /*0d50*/  SYNCS.EXCH.64 URZ, [UR6+0x118], UR8 ;  /* 0x0001180806ff75b2 */ /* 0x0002620008000100 */
[----:B------:R-:W-:Y:S01]  /*0d60*/  NOP ;  /* 0x0000000000007918 */ /* 0x000fe20000000000 */
.L_x_14:
[----:B------:R-:W3:Y:S01]  /*0d70*/  LDCU UR4, c[0x0][0x36c] ;  /* 0x00006d80ff0477ac */ /* 0x000ee20008000800 */
[----:B------:R-:W-:Y:S01]  /*0d80*/  ISETP.NE.OR P6, PT, R0, 0x2, !P6 ;  /* 0x000000020000780c */ /* 0x000fe200077c5670 */
[----:B------:R-:W-:Y:S01]  /*0d90*/  NOP ;  /* 0x0000000000007918 */ /* 0x000fe20000000000 */
[----:B------:R-:W-:Y:S01]  /*0da0*/  LOP3.LUT R9, R101, 0x1f, RZ, 0xc0, !PT ;  /* 0x0000001f65097812 */ /* 0x000fe200078ec0ff */
[----:B------:R-:W-:Y:S02]  /*0db0*/  UISETP.NE.AND UP3, UPT, UR5, URZ, UPT ;  /* 0x000000ff0500728c */ /* 0x000fe4000bf65270 */
[----:B---3--:R-:W-:-:S09]  /*0dc0*/  UISETP.EQ.U32.AND UP0, UPT, UR4, 0x1, UPT ;  /* 0x000000010400788c */ /* 0x008fd2000bf02070 */
[----:B------:R-:W-:Y:S05]  /*0dd0*/  BRA.U !UP0, `(.L_x_15) ;  /* 0x0000000108087547 */ /* 0x000fea000b800000 */
[----:B-12-4-:R-:W-:Y:S01]  /*0de0*/  UCGABAR_ARV ;  /* 0x00000000000079c7 */ /* 0x016fe20008000000 */
[----:B------:R-:W-:Y:S05]  /*0df0*/  BRA `(.L_x_16) ;  /* 0x0000000000047947 */ /* 0x000fea0003800000 */
.L_x_15:
[----:B-12-4-:R-:W-:Y:S01]  /*0e00*/  NOP ;  /* 0x0000000000007918 */ /* 0x016fe20000000000 */
.L_x_16:
[----:B------:R-:W1:Y:S01]  /*0e10*/  S2UR UR8, SR_CTAID.Y ;  /* 0x00000000000879c3 */ /* 0x000e620000002600 */
[----:B------:R-:W-:-:S05]  /*0e20*/  CS2R.32 R87, SR_CgaSize ;  /* 0x0000000000577805 */ /* 0x000fca0000008a00 */
[----:B------:R-:W-:-:S05]  /*0e30*/  IMAD R87, R87, -0xa0, RZ ;  /* 0xffffff6057577824 */ /* 0x000fca00078e02ff */
[----:B------:R-:W-:-:S14]  /*0e40*/  R2UR UR4, R87 ;  /* 0x00000000570472ca */ /* 0x000fdc00000e0000 */
[----:B------:R-:W2:Y:S01]  /*0e50*/  LDCU UR4, c[0x0][UR4+0x2b4] ;  /* 0x00005680040477ac */ /* 0x000ea20008000800 */
[----:B------:R-:W-:-:S05]  /*0e60*/  CS2R.32 R87, SR_CgaSize ;  /* 0x0000000000577805 */ /* 0x000fca0000008a00 */
[----:B------:R-:W-:-:S05]  /*0e70*/  IMAD R87, R87, -0xa0, RZ ;  /* 0xffffff6057577824 */ /* 0x000fca00078e02ff */
[----:B------:R-:W-:-:S14]  /*0e80*/  R2UR UR6, R87 ;  /* 0x00000000570672ca */ /* 0x000fdc00000e0000 */
[----:B------:R-:W3:Y:S01]  /*0e90*/  LDCU UR6, c[0x0][UR6+0x2b0] ;  /* 0x00005600060677ac */ /* 0x000ee20008000800 */
[----:B------:R-:W4:Y:S01]  /*0ea0*/  S2UR UR9, SR_CTAID.X ;  /* 0x00000000000979c3 */ /* 0x000f220000002500 */
[----:B------:R-:W-:Y:S01]  /*0eb0*/  UISETP.NE.AND UP1, UPT, UR5, 0x2, UPT ;  /* 0x000000020500788c */ /* 0x000fe2000bf25270 */
[----:B------:R-:W-:-:S05]  /*0ec0*/  CS2R.32 R0, SR_CgaSize ;  /* 0x0000000000007805 */ /* 0x000fca0000008a00 */
[----:B------:R-:W-:-:S06]  /*0ed0*/  IMAD R0, R0, -0xa0, RZ ;  /* 0xffffff6000007824 */ /* 0x000fcc00078e02ff */
[----:B------:R-:W3:Y:S01]  /*0ee0*/  LDC R0, c[0x0][R0+0x2a4] ;  /* 0x0000a90000007b82 */ /* 0x000ee20000000800 */
[----:B-1----:R-:W-:-:S07]  /*0ef0*/  I2FP.F32.U32 R86, UR8 ;  /* 0x0000000800567c45 */ /* 0x002fce0008201000 */
[----:B------:R-:W1:Y:S01]  /*0f00*/  LDC R11, c[0x0][0xb24] ;  /* 0x0002c900ff0b7b82 */ /* 0x000e620000000800 */
[----:B------:R-:W-:Y:S01]  /*0f10*/  MOV R20, UR8 ;  /* 0x0000000800147c02 */ /* 0x000fe20008000f00 */
[----:B--2---:R-:W-:Y:S01]  /*0f20*/  FMUL R86, R86, UR4 ;  /* 0x0000000456567c20 */ /* 0x004fe20008400000 */
[----:B------:R-:W-:Y:S01]  /*0f30*/  USHF.L.U32 UR4, UR37, 0xa, URZ ;  /* 0x0000000a25047899 */ /* 0x000fe200080006ff */
[----:B----4-:R-:W-:Y:S02]  /*0f40*/  I2FP.F32.U32 R87, UR9 ;  /* 0x0000000900577c45 */ /* 0x010fe40008201000 */
[----:B------:R-:W-:-:S05]  /*0f50*/  CS2R.32 R2, SR_CgaSize ;  /* 0x0000000000027805 */ /* 0x000fca0000008a00 */
[----:B------:R-:W-:-:S06]  /*0f60*/  IMAD R2, R2, -0xa0, RZ ;  /* 0xffffff6002027824 */ /* 0x000fcc00078e02ff */
[----:B------:R-:W2:Y:S01]  /*0f70*/  LDC R2, c[0x0][R2+0x2a0] ;  /* 0x0000a80002027b82 */ /* 0x000ea20000000800 */
[----:B------:R-:W-:Y:S01]  /*0f80*/  MOV R21, UR9 ;  /* 0x0000000900157c02 */ /* 0x000fe20008000f00 */
[----:B------:R-:W4:Y:S01]  /*0f90*/  F2I.U32.TRUNC.NTZ R86, R86 ;  /* 0x0000005600567305 */ /* 0x000f22000020f000 */
[----:B------:R-:W-:Y:S01]  /*0fa0*/  ULOP3.LUT UR4, UR4, 0xc00, URZ, 0xc0, !UPT ;  /* 0x00000c0004047892 */ /* 0x000fe2000f8ec0ff */
[----:B---3--:R-:W-:Y:S01]  /*0fb0*/  FMUL R87, R87, UR6 ;  /* 0x0000000657577c20 */ /* 0x008fe20008400000 */
[----:B------:R-:W3:Y:S03]  /*0fc0*/  LDCU UR6, c[0x0][0xb30] ;  /* 0x00016600ff0677ac */ /* 0x000ee60008000800 */
[----:B------:R-:W2:Y:S02]  /*0fd0*/  LDC R40, c[0x0][0xb24] ;  /* 0x0002c900ff287b82 */ /* 0x000ea40000000800 */
[----:B------:R-:W3:Y:S06]  /*0fe0*/  F2I.U32.TRUNC.NTZ R87, R87 ;  /* 0x0000005700577305 */ /* 0x000eec000020f000 */
[----:B------:R-:W2:Y:S01]  /*0ff0*/  S2UR UR36, SR_CTAID.Z ;  /* 0x00000000002479c3 */ /* 0x000ea20000002700 */
[----:B----4-:R-:W-:Y:S01]  /*1000*/  IMAD.MOV R86, RZ, RZ, -R86 ;  /* 0x000000ffff567224 */ /* 0x010fe200078e0a56 */
[----:B-1----:R-:W-:-:S03]  /*1010*/  ISETP.GE.AND P0, PT, R11, 0x1, PT ;  /* 0x000000010b00780c */ /* 0x002fc60003f06270 */
[----:B------:R-:W-:Y:S01]  /*1020*/  IMAD R86, R0, R86, UR8 ;  /* 0x0000000800567e24 */ /* 0x000fe2000f8e0256 */
[----:B------:R-:W-:Y:S01]  /*1030*/  PRMT R0, RZ, 0x7610, R0 ;  /* 0x00007610ff007816 */ /* 0x000fe20000000000 */
[----:B---3--:R-:W-:Y:S01]  /*1040*/  UISETP.NE.AND UP2, UPT, UR6, 0x1, UPT ;  /* 0x000000010600788c */ /* 0x008fe2000bf45270 */
[----:B------:R-:W-:-:S04]  /*1050*/  IMAD.MOV R87, RZ, RZ, -R87 ;  /* 0x000000ffff577224 */ /* 0x000fc800078e0a57 */
[----:B--2---:R-:W-:Y:S01]  /*1060*/  IMAD R87, R2, R87, UR9 ;  /* 0x0000000902577e24 */ /* 0x004fe2000f8e0257 */
[----:B------:R-:W-:Y:S06]  /*1070*/  BRA.U UP3, `(.L_x_17) ;  /* 0x00000001033c7547 */ /* 0x000fec000b800000 */
[C---:B------:R-:W-:Y:S02]  /*1080*/  ISETP.NE.AND P4, PT, R86.reuse, 0x1, PT ;  /* 0x000000015600780c */ /* 0x040fe40003f85270 */
[C---:B------:R-:W-:Y:S02]  /*1090*/  ISETP.NE.AND P3, PT, R86.reuse, 0x2, PT ;  /* 0x000000025600780c */ /* 0x040fe40003f65270 */
[C---:B------:R-:W-:Y:S02]  /*10a0*/  ISETP.NE.AND P1, PT, R86.reuse, RZ, PT ;  /* 0x000000ff5600720c */ /* 0x040fe40003f25270 */
[----:B------:R-:W-:Y:S02]  /*10b0*/  ISETP.NE.AND P5, PT, R87, RZ, PT ;  /* 0x000000ff5700720c */ /* 0x000fe40003fa5270 */
[----:B------:R-:W-:Y:S02]  /*10c0*/  ISETP.NE.AND P2, PT, R86, 0x3, PT ;  /* 0x000000035600780c */ /* 0x000fe40003f45270 */
[----:B------:R-:W-:-:S02]  /*10d0*/  SEL R3, RZ, 0x2, P4 ;  /* 0x00000002ff037807 */ /* 0x000fc40002000000 */
[----:B------:R-:W-:Y:S02]  /*10e0*/  SEL R2, RZ, 0x4, P3 ;  /* 0x00000004ff027807 */ /* 0x000fe40001800000 */
[----:B------:R-:W-:Y:S02]  /*10f0*/  ISETP.EQ.OR P1, PT, R87, RZ, !P1 ;  /* 0x000000ff5700720c */ /* 0x000fe40004f22670 */
[----:B------:R-:W-:Y:S02]  /*1100*/  SEL R0, RZ, 0x8, P2 ;  /* 0x00000008ff007807 */ /* 0x000fe40001000000 */
[----:B------:R-:W-:Y:S02]  /*1110*/  SEL R3, R3, 0x2, P5 ;  /* 0x0000000203037807 */ /* 0x000fe40002800000 */
[----:B------:R-:W-:Y:S02]  /*1120*/  SEL R2, R2, 0x4, P5 ;  /* 0x0000000402027807 */ /* 0x000fe40002800000 */
[----:B------:R-:W-:-:S02]  /*1130*/  SEL R4, RZ, 0x1, !P1 ;  /* 0x00000001ff047807 */ /* 0x000fc40004800000 */
[----:B------:R-:W-:Y:S02]  /*1140*/  SEL R0, R0, 0x8, P5 ;  /* 0x0000000800007807 */ /* 0x000fe40002800000 */
[----:B------:R-:W-:-:S05]  /*1150*/  IADD3 R2, PT, PT, R2, R3, R4 ;  /* 0x0000000302027210 */ /* 0x000fca0007ffe004 */
[----:B------:R-:W-:Y:S02]  /*1160*/  IMAD.IADD R0, R2, 0x1, R0 ;  /* 0x0000000102007824 */ /* 0x000fe400078e0200 */
.L_x_17:
[----:B------:R-:W-:Y:S05]  /*1170*/  @!P0 BRA `(.L_x_18) ;  /* 0x0000000000b88947 */ /* 0x000fea0003800000 */
[----:B------:R-:W1:Y:S01]  /*1180*/  LDC.64 R4, c[0x0][0xb18] ;  /* 0x0002c600ff047b82 */ /* 0x000e620000000a00 */
[----:B------:R-:W-:-:S07]  /*1190*/  ISETP.NE.AND P0, PT, R11, 0x1, PT ;  /* 0x000000010b00780c */ /* 0x000fce0003f05270 */
[----:B------:R-:W2:Y:S08]  /*11a0*/  LDC R10, c[0x0][0xb0c] ;  /* 0x0002c300ff0a7b82 */ /* 0x000eb00000000800 */
[----:B------:R-:W3:Y:S08]  /*11b0*/  LDC R13, c[0x0][0x370] ;  /* 0x0000dc00ff0d7b82 */ /* 0x000ef00000000800 */
[----:B------:R-:W4:Y:S01]  /*11c0*/  LDC R12, c[0x0][0x374] ;  /* 0x0000dd00ff0c7b82 */ /* 0x000f220000000800 */
[----:B-1----:R-:W-:-:S07]  /*11d0*/  ISETP.NE.AND P1, PT, R4, 0x1, PT ;  /* 0x000000010400780c */ /* 0x002fce0003f25270 */
[----:B------:R-:W3:Y:S01]  /*11e0*/  LDC.64 R6, c[0x0][0xb10] ;  /* 0x0002c400ff067b82 */ /* 0x000ee20000000a00 */
[----:B--2---:R-:W-:-:S07]  /*11f0*/  ISETP.NE.AND P2, PT, R10, 0x1, PT ;  /* 0x000000010a00780c */ /* 0x004fce0003f45270 */
[----:B------:R-:W1:Y:S08]  /*1200*/  LDC R8, c[0x0][0xb20] ;  /* 0x0002c800ff087b82 */ /* 0x000e700000000800 */
[----:B------:R-:W2:Y:S01]  /*1210*/  LDC.64 R2, c[0x0][0xb28] ;  /* 0x0002ca00ff027b82 */ /* 0x000ea20000000a00 */
[----:B----4-:R-:W-:-:S04]  /*1220*/  IMAD.HI.U32 R14, R12, R5, RZ ;  /* 0x000000050c0e7227 */ /* 0x010fc800078e00ff */
[----:B------:R-:W-:-:S04]  /*1230*/  IMAD.HI.U32 R5, R20, R5, RZ ;  /* 0x0000000514057227 */ /* 0x000fc800078e00ff */
[----:B---3--:R-:W-:-:S05]  /*1240*/  IMAD.HI.U32 R15, R13, R6, RZ ;  /* 0x000000060d0f7227 */ /* 0x008fca00078e00ff */
[-C--:B------:R-:W-:Y:S01]  /*1250*/  @P2 SHF.R.U32.HI R13, RZ, R7.reuse, R15 ;  /* 0x00000007ff0d2219 */ /* 0x080fe2000001160f */
[C---:B------:R-:W-:Y:S01]  /*1260*/  IMAD.HI.U32 R15, R21.reuse, R6, RZ ;  /* 0x00000006150f7227 */ /* 0x040fe200078e00ff */
[-C--:B-1----:R-:W-:Y:S02]  /*1270*/  @P1 SHF.R.U32.HI R12, RZ, R8.reuse, R14 ;  /* 0x00000008ff0c1219 */ /* 0x082fe4000001160e */
[----:B------:R-:W-:Y:S02]  /*1280*/  SHF.R.U32.HI R5, RZ, R8, R5 ;  /* 0x00000008ff057219 */ /* 0x000fe40000011605 */
[----:B------:R-:W-:Y:S02]  /*1290*/  SHF.R.U32.HI R15, RZ, R7, R15 ;  /* 0x00000007ff0f7219 */ /* 0x000fe4000001160f */
[----:B------:R-:W-:Y:S01]  /*12a0*/  SEL R5, R20, R5, !P1 ;  /* 0x0000000514057207 */ /* 0x000fe20004800000 */
[----:B--2---:R-:W-:Y:S01]  /*12b0*/  IMAD.HI.U32 R14, R12, R2, RZ ;  /* 0x000000020c0e7227 */ /* 0x004fe200078e00ff */
[----:B------:R-:W-:-:S03]  /*12c0*/  SEL R15, R21, R15, !P2 ;  /* 0x0000000f150f7207 */ /* 0x000fc60005000000 */
[----:B------:R-:W-:Y:S01]  /*12d0*/  IMAD.HI.U32 R6, R13, R2, RZ ;  /* 0x000000020d067227 */ /* 0x000fe200078e00ff */
[----:B------:R-:W-:-:S04]  /*12e0*/  @P0 SHF.R.U32.HI R12, RZ, R3, R14 ;  /* 0x00000003ff0c0219 */ /* 0x000fc8000001160e */
[----:B------:R-:W-:Y:S01]  /*12f0*/  @P0 SHF.R.U32.HI R13, RZ, R3, R6 ;  /* 0x00000003ff0d0219 */ /* 0x000fe20000011606 */
[----:B------:R-:W-:-:S04]  /*1300*/  IMAD R12, R12, R11, RZ ;  /* 0x0000000b0c0c7224 */ /* 0x000fc800078e02ff */
[----:B------:R-:W-:Y:S01]  /*1310*/  IMAD R6, R13, R11, RZ ;  /* 0x0000000b0d067224 */ /* 0x000fe200078e02ff */
[----:B------:R-:W-:-:S04]  /*1320*/  ISETP.GE.AND P1, PT, R5, R12, PT ;  /* 0x0000000c0500720c */ /* 0x000fc80003f26270 */
[----:B------:R-:W-:Y:S01]  /*1330*/  ISETP.GE.OR P1, PT, R15, R6, P1 ;  /* 0x000000060f00720c */ /* 0x000fe20000f26670 */
[----:B------:R-:W-:-:S05]  /*1340*/  IMAD.HI.U32 R6, R5, R2, RZ ;  /* 0x0000000205067227 */ /* 0x000fca00078e00ff */
[----:B------:R-:W-:-:S04]  /*1350*/  SHF.R.U32.HI R6, RZ, R3, R6 ;  /* 0x00000003ff067219 */ /* 0x000fc80000011606 */
[----:B------:R-:W-:-:S03]  /*1360*/  SEL R6, R5, R6, !P0 ;  /* 0x0000000605067207 */ /* 0x000fc60004000000 */
[----:B------:R-:W-:Y:S01]  /*1370*/  @!P1 IMAD.HI.U32 R7, R15, R2, RZ ;  /* 0x000000020f079227 */ /* 0x000fe200078e00ff */
[----:B------:R-:W-:-:S04]  /*1380*/  IADD3 R2, PT, PT, -R6, RZ, RZ ;  /* 0x000000ff06027210 */ /* 0x000fc80007ffe1ff */
[----:B------:R-:W-:Y:S01]  /*1390*/  @!P1 SHF.R.U32.HI R3, RZ, R3, R7 ;  /* 0x00000003ff039219 */ /* 0x000fe20000011607 */
[----:B------:R-:W-:Y:S01]  /*13a0*/  IMAD R2, R11, R2, R5 ;  /* 0x000000020b027224 */ /* 0x000fe200078e0205 */
[----:B------:R-:W-:Y:S02]  /*13b0*/  IADD3 R7, PT, PT, -R5, RZ, RZ ;  /* 0x000000ff05077210 */ /* 0x000fe40007ffe1ff */
[----:B------:R-:W-:-:S03]  /*13c0*/  @!P1 SEL R3, R15, R3, !P0 ;  /* 0x000000030f039207 */ /* 0x000fc60004000000 */
[----:B------:R-:W-:Y:S02]  /*13d0*/  IMAD R7, R4, R7, R20 ;  /* 0x0000000704077224 */ /* 0x000fe400078e0214 */
[--C-:B------:R-:W-:Y:S02]  /*13e0*/  @!P1 IMAD.IADD R6, R6, 0x1, -R3.reuse ;  /* 0x0000000106069824 */ /* 0x100fe400078e0a03 */
[----:B------:R-:W-:Y:S01]  /*13f0*/  @!P1 IMAD R3, R2, R13, R3 ;  /* 0x0000000d02039224 */ /* 0x000fe200078e0203 */
[----:B------:R-:W-:Y:S01]  /*1400*/  IADD3 R2, PT, PT, -R15, RZ, RZ ;  /* 0x000000ff0f027210 */ /* 0x000fe20007ffe1ff */
[----:B------:R-:W-:Y:S02]  /*1410*/  @!P1 IMAD R5, R6, R11, R15 ;  /* 0x0000000b06059224 */ /* 0x000fe400078e020f */
[----:B------:R-:W-:Y:S02]  /*1420*/  @!P1 IMAD.MOV.U32 R15, RZ, RZ, R3 ;  /* 0x000000ffff0f9224 */ /* 0x000fe400078e0003 */
[----:B------:R-:W-:-:S02]  /*1430*/  IMAD R2, R10, R2, R21 ;  /* 0x000000020a027224 */ /* 0x000fc400078e0215 */
[----:B------:R-:W-:Y:S02]  /*1440*/  IMAD R20, R5, R4, R7 ;  /* 0x0000000405147224 */ /* 0x000fe400078e0207 */
[----:B------:R-:W-:Y:S02]  /*1450*/  IMAD R21, R15, R10, R2 ;  /* 0x0000000a0f157224 */ /* 0x000fe400078e0202 */
.L_x_18:
[----:B------:R-:W-:Y:S05]  /*1460*/  BRA.U UP2, `(.L_x_19) ;  /* 0x0000000102407547 */ /* 0x000fea000b800000 */
[----:B------:R-:W1:Y:S08]  /*1470*/  LDC.64 R4, c[0x0][0xb10] ;  /* 0x0002c400ff047b82 */ /* 0x000e700000000a00 */
[----:B------:R-:W2:Y:S08]  /*1480*/  LDC.64 R2, c[0x0][0xb18] ;  /* 0x0002c600ff027b82 */ /* 0x000eb00000000a00 */
[----:B------:R-:W3:Y:S08]  /*1490*/  LDC R6, c[0x0][0xb20] ;  /* 0x0002c800ff067b82 */ /* 0x000ef00000000800 */
[----:B------:R-:W4:Y:S01]  /*14a0*/  LDC R7, c[0x0][0xb0c] ;  /* 0x0002c300ff077b82 */ /* 0x000f220000000800 */
[----:B-1----:R-:W-:-:S05]  /*14b0*/  IMAD.HI.U32 R4, R21, R4, RZ ;  /* 0x0000000415047227 */ /* 0x002fca00078e00ff */
[----:B------:R-:W-:Y:S01]  /*14c0*/  SHF.R.U32.HI R4, RZ, R5, R4 ;  /* 0x00000005ff047219 */ /* 0x000fe20000011604 */
[----:B--2---:R-:W-:Y:S01]  /*14d0*/  IMAD.HI.U32 R3, R20, R3, RZ ;  /* 0x0000000314037227 */ /* 0x004fe200078e00ff */
[----:B------:R-:W-:-:S04]  /*14e0*/  ISETP.NE.AND P0, PT, R2, 0x1, PT ;  /* 0x000000010200780c */ /* 0x000fc80003f05270 */
[----:B---3--:R-:W-:-:S04]  /*14f0*/  SHF.R.U32.HI R3, RZ, R6, R3 ;  /* 0x00000006ff037219 */ /* 0x008fc80000011603 */
[----:B------:R-:W-:Y:S02]  /*1500*/  SEL R3, R20, R3, !P0 ;  /* 0x0000000314037207 */ /* 0x000fe40004000000 */
[----:B----4-:R-:W-:-:S04]  /*1510*/  ISETP.NE.AND P1, PT, R7, 0x1, PT ;  /* 0x000000010700780c */ /* 0x010fc80003f25270 */
[----:B------:R-:W-:-:S05]  /*1520*/  SEL R4, R21, R4, !P1 ;  /* 0x0000000415047207 */ /* 0x000fca0004800000 */
[----:B------:R-:W-:Y:S02]  /*1530*/  IMAD.IADD R5, R3, 0x1, -R4 ;  /* 0x0000000103057824 */ /* 0x000fe400078e0a04 */
[----:B------:R-:W-:Y:S02]  /*1540*/  IMAD.IADD R3, R4, 0x1, -R3 ;  /* 0x0000000104037824 */ /* 0x000fe400078e0a03 */
[----:B------:R-:W-:Y:S02]  /*1550*/  IMAD R21, R5, R7, R21 ;  /* 0x0000000705157224 */ /* 0x000fe400078e0215 */
[----:B------:R-:W-:Y:S02]  /*1560*/  IMAD R20, R3, R2, R20 ;  /* 0x0000000203147224 */ /* 0x000fe400078e0214 */
.L_x_19:
[----:B------:R-:W-:Y:S05]  /*1570*/  BRA.U !UP0, `(.L_x_20) ;  /* 0x00000001080c7547 */ /* 0x000fea000b800000 */
[----:B------:R-:W-:Y:S01]  /*1580*/  UCGABAR_WAIT ;  /* 0x0000000000007dc7 */ /* 0x000fe20008000000 */
[----:B------:R-:W-:Y:S01]  /*1590*/  CCTL.IVALL ;  /* 0x00000000ff00798f */ /* 0x000fe20002000000 */
[----:B------:R-:W-:Y:S05]  /*15a0*/  BRA `(.L_x_21) ;  /* 0x0000000000047947 */ /* 0x000fea0003800000 */
.L_x_20:
[----:B------:R-:W-:Y:S06]  /*15b0*/  BAR.SYNC.DEFER_BLOCKING 0x0 ;  /* 0x0000000000007b1d */ /* 0x000fec0000010000 */
.L_x_21:
[----:B------:R-:W-:Y:S05]  /*15c0*/  BRA.U UP1, `(.L_x_22) ;  /* 0x0000001501187547 */ /* 0x000fea000b800000 */
[----:B------:R-:W1:Y:S01]  /*15d0*/  LDCU UR15, c[0x0][0x38c] ;  /* 0x00007180ff0f77ac */ /* 0x000e620008000800 */
[----:B------:R-:W2:Y:S01]  /*15e0*/  LDC R8, c[0x0][0x370] ;  /* 0x0000dc00ff087b82 */ /* 0x000ea20000000800 */
[----:B------:R-:W-:Y:S01]  /*15f0*/  PLOP3.LUT P1, PT, PT, PT, UP4, 0x80, 0x8 ;  /* 0x000000000008781c */ /* 0x000fe20003f2f048 */
[----:B------:R-:W-:Y:S01]  /*1600*/  IMAD.MOV.U32 R15, RZ, RZ, 0x1 ;  /* 0x00000001ff0f7424 */ /* 0x000fe200078e00ff */
[----:B------:R-:W-:Y:S01]  /*1610*/  ISETP.EQ.OR P4, PT, R9, RZ, P6 ;  /* 0x000000ff0900720c */ /* 0x000fe20003782670 */
[----:B------:R-:W-:Y:S01]  /*1620*/  IMAD.MOV.U32 R14, RZ, RZ, RZ ;  /* 0x000000ffff0e7224 */ /* 0x000fe200078e00ff */
[----:B------:R-:W-:Y:S02]  /*1630*/  PLOP3.LUT P1, PT, P1, PT, PT, 0x8, 0x80 ;  /* 0x000000000080781c */ /* 0x000fe40000f2e170 */
[----:B------:R-:W-:Y:S01]  /*1640*/  CS2R R12, SRZ ;  /* 0x00000000000c7805 */ /* 0x000fe2000001ff00 */
[----:B------:R-:W-:Y:S01]  /*1650*/  IMAD.MOV.U32 R11, RZ, RZ, 0x1 ;  /* 0x00000001ff0b7424 */ /* 0x000fe200078e00ff */
[----:B------:R-:W3:Y:S01]  /*1660*/  LDC R0, c[0x0][0x374] ;  /* 0x0000dd00ff007b82 */ /* 0x000ee20000000800 */
[----:B------:R-:W4:Y:S01]  /*1670*/  LDCU.64 UR30, c[0x0][0x348] ;  /* 0x00006900ff1e77ac */ /* 0x000f220008000a00 */
[----:B------:R-:W-:Y:S01]  /*1680*/  UMOV UR13, URZ ;  /* 0x000000ff000d7c82 */ /* 0x000fe20008000000 */
[----:B-1----:R-:W-:-:S04]  /*1690*/  UIADD3 UR6, UPT, UPT, UR15, 0x3f, URZ ;  /* 0x0000003f0f067890 */ /* 0x002fc8000fffe0ff */
[----:B------:R-:W-:-:S04]  /*16a0*/  USHF.R.S32.HI UR22, URZ, 0x1f, UR6 ;  /* 0x0000001fff167899 */ /* 0x000fc80008011406 */
[----:B------:R-:W-:Y:S02]  /*16b0*/  ULEA.HI UR22, UR22, UR6, URZ, 0x6 ;  /* 0x0000000616167291 */ /* 0x000fe4000f8f30ff */
[----:B------:R-:W-:Y:S02]  /*16c0*/  UIADD3 UR6, UPT, UPT, UR15, -0x1, URZ ;  /* 0xffffffff0f067890 */ /* 0x000fe4000fffe0ff */
[----:B------:R-:W-:Y:S02]  /*16d0*/  USHF.R.S32.HI UR22, URZ, 0x6, UR22 ;  /* 0x00000006ff167899 */ /* 0x000fe40008011416 */
[----:B------:R-:W-:Y:S02]  /*16e0*/  UISETP.GE.U32.AND UP1, UPT, UR6, -0x7f, UPT ;  /* 0xffffff810600788c */ /* 0x000fe4000bf26070 */
[----:B------:R-:W-:Y:S02]  /*16f0*/  UISETP.LT.U32.AND UP0, UPT, UR22, 0x5, UPT ;  /* 0x000000051600788c */ /* 0x000fe4000bf01070 */
[----:B------:R-:W-:-:S02]  /*1700*/  UIADD3 UR15, UPT, UPT, UR15, 0x7e, URZ ;  /* 0x0000007e0f0f7890 */ /* 0x000fc4000fffe0ff */
[----:B------:R-:W-:Y:S02]  /*1710*/  USEL UR21, UR22, 0x5, UP0 ;  /* 0x0000000516157887 */ /* 0x000fe40008000000 */
[----:B------:R-:W-:Y:S02]  /*1720*/  UISETP.NE.AND UP0, UPT, UR5, URZ, UPT ;  /* 0x000000ff0500728c */ /* 0x000fe4000bf05270 */
[----:B------:R-:W-:Y:S02]  /*1730*/  UIADD3 UR6, UPT, UPT, UR21, -0x1, URZ ;  /* 0xffffffff15067890 */ /* 0x000fe4000fffe0ff */
[----:B------:R-:W-:Y:S02]  /*1740*/  @UP1 UIADD3 UR6, UPT, UPT, UR21, URZ, URZ ;  /* 0x000000ff15061290 */ /* 0x000fe4000fffe0ff */
[----:B------:R-:W-:Y:S02]  /*1750*/  USEL UR7, UR7, 0x2, UP0 ;  /* 0x0000000207077887 */ /* 0x000fe40008000000 */
[----:B------:R-:W-:-:S02]  /*1760*/  UIADD3 UR14, UPT, UPT, UR22, -UR21, URZ ;  /* 0x80000015160e7290 */ /* 0x000fc4000fffe0ff */
[----:B--2-4-:R-:W-:-:S12]  /*1770*/  UIADD3 UR6, UPT, UPT, UR6, 0x1, URZ ;  /* 0x0000000106067890 */ /* 0x014fd8000fffe0ff */
.L_x_42:
[----:B------:R-:W-:Y:S01]  /*1780*/  UISETP.NE.AND UP0, UPT, UR37, URZ, UPT ;  /* 0x000000ff2500728c */ /* 0x000fe2000bf05270 */
[----:B------:R-:W1:Y:S08]  /*1790*/  S2UR UR37, SR_CgaCtaId ;  /* 0x00000000002579c3 */ /* 0x000e700000008800 */
[----:B------:R-:W-:Y:S05]  /*17a0*/  BRA.U UP0, `(.L_x_23) ;  /* 0x0000000100347547 */ /* 0x000fea000b800000 */
[----:B------:R-:W2:Y:S01]  /*17b0*/  S2R R2, SR_CgaCtaId ;  /* 0x0000000000027919 */ /* 0x000ea20000008800 */
[----:B------:R-:W-:-:S04]  /*17c0*/  MOV R3, 0x400 ;  /* 0x0000040000037802 */ /* 0x000fc80000000f00 */
[----:B--2---:R-:W-:Y:S02]  /*17d0*/  LEA R2, R2, R3, 0x18 ;  /* 0x0000000302027211 */ /* 0x004fe400078ec0ff */
[----:B------:R-:W-:-:S03]  /*17e0*/  SHF.L.U32 R3, R11, 0x1f, RZ ;  /* 0x0000001f0b037819 */ /* 0x000fc600000006ff */
[----:B------:R-:W-:-:S04]  /*17f0*/  IMAD R2, R12, 0x8, R2 ;  /* 0x000000080c027824 */ /* 0x000fc800078e0202 */
[----:B------:R-:W2:Y:S02]  /*1800*/  SYNCS.PHASECHK.TRANS64.TRYWAIT P0, [R2+URZ+0x110], R3 ;  /* 0x00011003020075a7 */ /* 0x000ea400080011ff */
[----:B--2---:R-:W-:Y:S05]  /*1810*/  @!P0 BRA `(.L_x_24) ;  /* 0x0000007800648947 */ /* 0x004fea0003800000 */
.L_x_139:
[----:B------:R-:W-:Y:S01]  /*1820*/  VIADD R12, R12, 0x1 ;  /* 0x000000010c0c7836 */ /* 0x000fe20000000000 */
[----:B------:R2:W-:Y:S04]  /*1830*/  SYNCS.ARRIVE.TRANS64.A1T0 RZ, [R2+URZ+0x100], RZ ;  /* 0x000100ff02ff79a7 */ /* 0x0005e800081000ff */
[----:B------:R-:W-:-:S04]  /*1840*/  ISETP.NE.AND P0, PT, R12, 0x2, PT ;  /* 0x000000020c00780c */ /* 0x000fc80003f05270 */
[----:B------:R-:W-:Y:S02]  /*1850*/  SEL R12, R12, RZ, P0 ;  /* 0x000000ff0c0c7207 */ /* 0x000fe40000000000 */
[----:B--2---:R-:W-:-:S04]  /*1860*/  SEL R2, RZ, 0x1, P0 ;  /* 0x00000001ff027807 */ /* 0x004fc80000000000 */
[----:B------:R-:W-:-:S07]  /*1870*/  LOP3.LUT R11, R11, R2, RZ, 0x3c, !PT ;  /* 0x000000020b0b7212 */ /* 0x000fce00078e3cff */
.L_x_23:
[----:B------:R-:W-:Y:S01]  /*1880*/  UMOV UR5, 0x400 ;  /* 0x0000040000057882 */ /* 0x000fe20000000000 */
[----:B------:R-:W-:Y:S01]  /*1890*/  SHF.L.U32 R2, R15, 0x1f, RZ ;  /* 0x0000001f0f027819 */ /* 0x000fe200000006ff */
[----:B-1----:R-:W-:Y:S01]  /*18a0*/  ULEA UR5, UR37, UR5, 0x18 ;  /* 0x0000000525057291 */ /* 0x002fe2000f8ec0ff */
[----:B------:R-:W-:Y:S01]  /*18b0*/  R2UR UR34, R21 ;  /* 0x00000000152272ca */ /* 0x000fe200000e0000 */
[----:B------:R-:W-:Y:S01]  /*18c0*/  UISETP.GE.U32.AND UP0, UPT, UR15, 0x7f, UPT ;  /* 0x0000007f0f00788c */ /* 0x000fe2000bf06070 */
[----:B------:R-:W-:Y:S01]  /*18d0*/  R2UR UR18, R20 ;  /* 0x00000000141272ca */ /* 0x000fe200000e0000 */
[----:B------:R-:W-:Y:S01]  /*18e0*/  ULEA UR8, UR13, UR5, 0x3 ;  /* 0x000000050d087291 */ /* 0x000fe2000f8e18ff */
[----:B------:R-:W-:-:S08]  /*18f0*/  UMOV UR23, URZ ;  /* 0x000000ff00177c82 */ /* 0x000fd00008000000 */
[----:B------:R1:W2:Y:S01]  /*1900*/  SYNCS.PHASECHK.TRANS64.TRYWAIT P0, [UR8+0x28], R2 ;  /* 0x00002802ff0075a7 */ /* 0x0002a20008001108 */
[----:B------:R-:W-:Y:S02]  /*1910*/  USHF.L.U32 UR34, UR34, 0x7, URZ ;  /* 0x0000000722227899 */ /* 0x000fe400080006ff */
[----:B------:R-:W-:Y:S01]  /*1920*/  USHF.L.U32 UR18, UR18, 0x7, URZ ;  /* 0x0000000712127899 */ /* 0x000fe200080006ff */
[----:B------:R-:W-:Y:S11]  /*1930*/  BRA.U !UP0, `(.L_x_25) ;  /* 0x0000000108f47547 */ /* 0x000ff6000b800000 */
[----:B------:R-:W-:Y:S02]  /*1940*/  UIADD3 UR26, UPT, UPT, UR34, 0x40, URZ ;  /* 0x00000040221a7890 */ /* 0x000fe4000fffe0ff */
[----:B------:R-:W-:Y:S01]  /*1950*/  UIADD3 UR10, UPT, UPT, UR18, 0x40, URZ ;  /* 0x00000040120a7890 */ /* 0x000fe2000fffe0ff */
[----:B------:R-:W-:Y:S01]  /*1960*/  UMOV UR29, URZ ;  /* 0x000000ff001d7c82 */ /* 0x000fe20008000000 */
[----:B------:R-:W-:-:S10]  /*1970*/  UMOV UR39, UR13 ;  /* 0x0000000d00277c82 */ /* 0x000fd40008000000 */
.L_x_31:
[----:B------:R-:W-:Y:S01]  /*1980*/  ULEA UR33, UR39, UR5, 0x3 ;  /* 0x0000000527217291 */ /* 0x000fe2000f8e18ff */
[----:B--2---:R-:W-:Y:S01]  /*1990*/  @!P6 MOV R3, 0x8000 ;  /* 0x000080000003e802 */ /* 0x004fe20000000f00 */
[----:B-12---:R-:W-:Y:S10]  /*19a0*/  @P0 BRA `(.L_x_26) ;  /* 0x00000000000c0947 */ /* 0x006ff40003800000 */
[----:B------:R-:W-:-:S04]  /*19b0*/  SHF.L.U32 R4, R15, 0x1f, RZ ;  /* 0x0000001f0f047819 */ /* 0x000fc800000006ff */
[----:B------:R-:W2:Y:S02]  /*19c0*/  SYNCS.PHASECHK.TRANS64.TRYWAIT P0, [UR33+0x28], R4 ;  /* 0x00002804ff0075a7 */ /* 0x000ea40008001121 */
[----:B--2---:R-:W-:Y:S05]  /*19d0*/  @!P0 BRA `(.L_x_27) ;  /* 0x0000007800088947 */ /* 0x004fea0003800000 */
.L_x_26:
[----:B------:R2:W-:Y:S01]  /*19e0*/  @!P6 SYNCS.ARRIVE.TRANS64 RZ, [UR33], R3 ;  /* 0x00000003ffffe9a7 */ /* 0x0005e20008000021 */
[----:B------:R-:W-:-:S04]  /*19f0*/  ULOP3.LUT UR8, UR7, 0x2, URZ, 0xfc, !UPT ;  /* 0x0000000207087892 */ /* 0x000fc8000f8efcff */
[----:B------:R-:W-:-:S09]  /*1a00*/  UISETP.NE.AND UP0, UPT, UR8, 0x2, UPT ;  /* 0x000000020800788c */ /* 0x000fd2000bf05270 */
[----:B------:R-:W-:Y:S05]  /*1a10*/  BRA.U UP0, `(.L_x_28) ;  /* 0x0000000100047547 */ /* 0x000fea000b800000 */
[----:B------:R-:W-:Y:S05]  /*1a20*/  BPT.TRAP 0x1 ;  /* 0x000000040000795c */ /* 0x000fea0000300000 */
.L_x_28:
[----:B------:R-:W-:Y:S04]  /*1a30*/  BSSY.RECONVERGENT B0, `(.L_x_29) ;  /* 0x0000003000007945 */ /* 0x000fe80003800200 */
[----:B------:R-:W-:Y:S05]  /*1a40*/  @P4 BRA `(.L_x_30) ;  /* 0x0000000000044947 */ /* 0x000fea0003800000 */
[----:B------:R-:W-:Y:S05]  /*1a50*/  BPT.TRAP 0x1 ;  /* 0x000000040000795c */ /* 0x000fea0000300000 */
.L_x_30:
[----:B------:R-:W-:Y:S05]  /*1a60*/  BSYNC.RECONVERGENT B0 ;  /* 0x0000000000007941 */ /* 0x000fea0003800200 */
.L_x_29:
[----:B------:R-:W-:Y:S02]  /*1a70*/  UIADD3 UR13, UPT, UPT, UR39, 0x1, URZ ;  /* 0x00000001270d7890 */ /* 0x000fe4000fffe0ff */
[----:B------:R-:W-:Y:S02]  /*1a80*/  UIADD3 UR44, UP1, UPT, UR30, 0x80, URZ ;  /* 0x000000801e2c7890 */ /* 0x000fe4000ff3e0ff */
[----:B------:R-:W-:Y:S02]  /*1a90*/  UISETP.NE.AND UP0, UPT, UR13, 0x5, UPT ;  /* 0x000000050d00788c */ /* 0x000fe4000bf05270 */
[----:B------:R-:W-:Y:S02]  /*1aa0*/  USHF.L.U32 UR19, UR29, 0x6, URZ ;  /* 0x000000061d137899 */ /* 0x000fe400080006ff */
[----:B------:R-:W-:Y:S02]  /*1ab0*/  USEL UR9, URZ, 0x1, UP0 ;  /* 0x00000001ff097887 */ /* 0x000fe40008000000 */
[----:B------:R-:W-:-:S02]  /*1ac0*/  USEL UR13, UR13, URZ, UP0 ;  /* 0x000000ff0d0d7287 */ /* 0x000fc40008000000 */
[----:B------:R-:W-:Y:S02]  /*1ad0*/  UIADD3 UR42, UP0, UPT, UR30, 0x180, URZ ;  /* 0x000001801e2a7890 */ /* 0x000fe4000ff1e0ff */
[----:B------:R-:W-:Y:S01]  /*1ae0*/  ULEA UR8, UR13, UR5, 0x3 ;  /* 0x000000050d087291 */ /* 0x000fe2000f8e18ff */
[----:B------:R-:W-:Y:S01]  /*1af0*/  LOP3.LUT R15, R15, UR9, RZ, 0x3c, !PT ;  /* 0x000000090f0f7c12 */ /* 0x000fe2000f8e3cff */
[----:B------:R-:W-:Y:S02]  /*1b00*/  UIADD3.X UR45, UPT, UPT, URZ, UR31, URZ, UP1, !UPT ;  /* 0x0000001fff2d7290 */ /* 0x000fe40008ffe4ff */
[----:B------:R-:W-:Y:S01]  /*1b10*/  ULEA.HI UR35, UR4, UR19, URZ, 0x1a ;  /* 0x0000001304237291 */ /* 0x000fe2000f8fd0ff */
[----:B-1----:R-:W-:Y:S01]  /*1b20*/  SHF.L.U32 R2, R15, 0x1f, RZ ;  /* 0x0000001f0f027819 */ /* 0x002fe200000006ff */
[----:B------:R-:W-:Y:S01]  /*1b30*/  UIADD3.X UR43, UPT, UPT, URZ, UR31, URZ, UP0, !UPT ;  /* 0x0000001fff2b7290 */ /* 0x000fe200087fe4ff */
[----:B------:R-:W-:Y:S02]  /*1b40*/  UMOV UR38, 0xf0000 ;  /* 0x000f000000267882 */ /* 0x000fe40000000000 */
[----:B------:R4:W1:Y:S01]  /*1b50*/  SYNCS.PHASECHK.TRANS64.TRYWAIT P0, [UR8+0x28], R2 ;  /* 0x00002802ff0075a7 */ /* 0x0008620008001108 */
[----:B------:R-:W-:Y:S01]  /*1b60*/  USHF.L.U32 UR8, UR39, 0xe, URZ ;  /* 0x0000000e27087899 */ /* 0x000fe200080006ff */
[----:B------:R-:W-:Y:S01]  /*1b70*/  UMOV UR40, 0x0 ;  /* 0x0000000000287882 */ /* 0x000fe20000000000 */
[----:B------:R-:W-:-:S02]  /*1b80*/  UMOV UR41, 0x10000000 ;  /* 0x1000000000297882 */ /* 0x000fc40000000000 */
[----:B------:R-:W-:Y:S02]  /*1b90*/  ULEA UR24, UR4, UR8, 0x1 ;  /* 0x0000000804187291 */ /* 0x000fe4000f8e08ff */
[----:B------:R-:W-:Y:S02]  /*1ba0*/  UIADD3 UR8, UPT, UPT, UR5, UR8, URZ ;  /* 0x0000000805087290 */ /* 0x000fe4000fffe0ff */
[----:B------:R-:W-:Y:S02]  /*1bb0*/  UIADD3 UR24, UPT, UPT, UR5, UR24, URZ ;  /* 0x0000001805187290 */ /* 0x000fe4000fffe0ff */
[----:B------:R-:W-:Y:S02]  /*1bc0*/  UIADD3 UR16, UPT, UPT, UR8, 0x1c400, URZ ;  /* 0x0001c40008107890 */ /* 0x000fe4000fffe0ff */
[----:B------:R-:W-:Y:S02]  /*1bd0*/  UIADD3 UR32, UPT, UPT, UR24, 0x8400, URZ ;  /* 0x0000840018207890 */ /* 0x000fe4000fffe0ff */
[----:B------:R-:W-:-:S02]  /*1be0*/  UIADD3 UR24, UPT, UPT, UR24, 0xa400, URZ ;  /* 0x0000a40018187890 */ /* 0x000fc4000fffe0ff */
[----:B------:R-:W-:Y:S01]  /*1bf0*/  UIADD3 UR8, UPT, UPT, UR8, 0x1e400, URZ ;  /* 0x0001e40008087890 */ /* 0x000fe2000fffe0ff */
[----:B------:R-:W-:Y:S01]  /*1c00*/  UMOV UR25, UR33 ;  /* 0x0000002100197c82 */ /* 0x000fe20008000000 */
[----:B------:R-:W-:Y:S01]  /*1c10*/  UMOV UR28, UR36 ;  /* 0x00000024001c7c82 */ /* 0x000fe20008000000 */
[----:B------:R-:W-:Y:S01]  /*1c20*/  UMOV UR27, UR35 ;  /* 0x00000023001b7c82 */ /* 0x000fe20008000000 */
[----:B------:R-:W-:Y:S01]  /*1c30*/  UMOV UR17, UR33 ;  /* 0x0000002100117c82 */ /* 0x000fe20008000000 */
[----:B------:R-:W-:Y:S01]  /*1c40*/  UMOV UR20, UR36 ;  /* 0x0000002400147c82 */ /* 0x000fe20008000000 */
[----:B------:R4:W-:Y:S01]  /*1c50*/  UTMALDG.3D.MULTICAST [UR32], [UR44], UR38, desc[UR40] ;  /* 0x000028202c0073b4 */ /* 0x0009e20008011826 */
[----:B------:R-:W-:Y:S01]  /*1c60*/  UMOV UR12, UR36 ;  /* 0x00000024000c7c82 */ /* 0x000fe20008000000 */
[----:B------:R-:W-:Y:S01]  /*1c70*/  UMOV UR9, UR33 ;  /* 0x0000002100097c82 */ /* 0x000fe20008000000 */
[----:B------:R-:W-:Y:S01]  /*1c80*/  UMOV UR11, UR19 ;  /* 0x00000013000b7c82 */ /* 0x000fe20008000000 */
[----:B------:R-:W-:Y:S01]  /*1c90*/  UIADD3 UR29, UPT, UPT, UR29, 0x1, URZ ;  /* 0x000000011d1d7890 */ /* 0x000fe2000fffe0ff */
[----:B------:R-:W-:Y:S01]  /*1ca0*/  UMOV UR23, UR6 ;  /* 0x0000000600177c82 */ /* 0x000fe20008000000 */
[----:B------:R-:W-:Y:S01]  /*1cb0*/  UMOV UR39, UR13 ;  /* 0x0000000d00277c82 */ /* 0x000fe20008000000 */
[----:B------:R4:W-:Y:S01]  /*1cc0*/  UTMALDG.3D.MULTICAST [UR24], [UR44], UR38, desc[UR40] ;  /* 0x000028182c0073b4 */ /* 0x0009e20008011826 */
[----:B------:R-:W-:Y:S01]  /*1cd0*/  UISETP.NE.AND UP0, UPT, UR29, UR6, UPT ;  /* 0x000000061d00728c */ /* 0x000fe2000bf05270 */
[----:B------:R4:W-:Y:S01]  /*1ce0*/  UTMALDG.3D [UR16], [UR42], desc[UR40] ;  /* 0x000028102a0075b4 */ /* 0x0009e20008011000 */
[----:B------:R4:W-:Y:S07]  /*1cf0*/  UTMALDG.3D [UR8], [UR42], desc[UR40] ;  /* 0x000028082a0075b4 */ /* 0x0009ee0008011000 */
[----:B----4-:R-:W-:Y:S05]  /*1d00*/  BRA.U UP0, `(.L_x_31) ;  /* 0xfffffffd001c7547 */ /* 0x010fea000b83ffff */
.L_x_25:
[----:B------:R-:W-:Y:S01]  /*1d10*/  ULEA UR8, UR13, UR5, 0x3 ;  /* 0x000000050d087291 */ /* 0x000fe2000f8e18ff */
[----:B-1----:R-:W-:Y:S01]  /*1d20*/  SHF.L.U32 R2, R15, 0x1f, RZ ;  /* 0x0000001f0f027819 */ /* 0x002fe200000006ff */
[----:B------:R-:W-:Y:S01]  /*1d30*/  @!P1 SYNCS.ARRIVE.TRANS64.A1T0 RZ, [UR5+0x98], RZ ;  /* 0x000098ffffff99a7 */ /* 0x000fe20008100005 */
[----:B------:R-:W-:-:S06]  /*1d40*/  UISETP.GT.AND UP0, UPT, UR22, UR21, UPT ;  /* 0x000000151600728c */ /* 0x000fcc000bf04270 */
[----:B--2---:R1:W2:Y:S03]  /*1d50*/  SYNCS.PHASECHK.TRANS64.TRYWAIT P0, [UR8+0x28], R2 ;  /* 0x00002802ff0075a7 */ /* 0x0042a60008001108 */
[----:B------:R-:W-:Y:S05]  /*1d60*/  BRA.U !UP0, `(.L_x_32) ;  /* 0x0000000108f07547 */ /* 0x000fea000b800000 */
[----:B------:R-:W-:Y:S02]  /*1d70*/  UIADD3 UR38, UPT, UPT, UR14, UR23, URZ ;  /* 0x000000170e267290 */ /* 0x000fe4000fffe0ff */
[----:B------:R-:W-:Y:S02]  /*1d80*/  UIADD3 UR26, UPT, UPT, UR34, 0x40, URZ ;  /* 0x00000040221a7890 */ /* 0x000fe4000fffe0ff */
[----:B------:R-:W-:Y:S01]  /*1d90*/  UIADD3 UR10, UPT, UPT, UR18, 0x40, URZ ;  /* 0x00000040120a7890 */ /* 0x000fe2000fffe0ff */
[----:B------:R-:W-:-:S11]  /*1da0*/  UMOV UR39, UR13 ;  /* 0x0000000d00277c82 */ /* 0x000fd60008000000 */
.L_x_38:
[----:B------:R-:W-:Y:S01]  /*1db0*/  ULEA UR33, UR39, UR5, 0x3 ;  /* 0x0000000527217291 */ /* 0x000fe2000f8e18ff */
[----:B--2---:R-:W-:Y:S01]  /*1dc0*/  @!P6 MOV R3, 0x8000 ;  /* 0x000080000003e802 */ /* 0x004fe20000000f00 */
[----:B-12---:R-:W-:Y:S10]  /*1dd0*/  @P0 BRA `(.L_x_33) ;  /* 0x00000000000c0947 */ /* 0x006ff40003800000 */
[----:B------:R-:W-:-:S04]  /*1de0*/  SHF.L.U32 R4, R15, 0x1f, RZ ;  /* 0x0000001f0f047819 */ /* 0x000fc800000006ff */
[----:B------:R-:W2:Y:S02]  /*1df0*/  SYNCS.PHASECHK.TRANS64.TRYWAIT P0, [UR33+0x28], R4 ;  /* 0x00002804ff0075a7 */ /* 0x000ea40008001121 */
[----:B--2---:R-:W-:Y:S05]  /*1e00*/  @!P0 BRA `(.L_x_34) ;  /* 0x0000007400148947 */ /* 0x004fea0003800000 */
.L_x_33:
[----:B------:R2:W-:Y:S01]  /*1e10*/  @!P6 SYNCS.ARRIVE.TRANS64 RZ, [UR33], R3 ;  /* 0x00000003ffffe9a7 */ /* 0x0005e20008000021 */
[----:B------:R-:W-:-:S04]  /*1e20*/  ULOP3.LUT UR8, UR7, 0x2, URZ, 0xfc, !UPT ;  /* 0x0000000207087892 */ /* 0x000fc8000f8efcff */
[----:B------:R-:W-:-:S09]  /*1e30*/  UISETP.NE.AND UP0, UPT, UR8, 0x2, UPT ;  /* 0x000000020800788c */ /* 0x000fd2000bf05270 */
[----:B------:R-:W-:Y:S05]  /*1e40*/  BRA.U UP0, `(.L_x_35) ;  /* 0x0000000100047547 */ /* 0x000fea000b800000 */
[----:B------:R-:W-:Y:S05]  /*1e50*/  BPT.TRAP 0x1 ;  /* 0x000000040000795c */ /* 0x000fea0000300000 */
.L_x_35:
[----:B------:R-:W-:Y:S04]  /*1e60*/  BSSY.RECONVERGENT B0, `(.L_x_36) ;  /* 0x0000003000007945 */ /* 0x000fe80003800200 */
[----:B------:R-:W-:Y:S05]  /*1e70*/  @P4 BRA `(.L_x_37) ;  /* 0x0000000000044947 */ /* 0x000fea0003800000 */
[----:B------:R-:W-:Y:S05]  /*1e80*/  BPT.TRAP 0x1 ;  /* 0x000000040000795c */ /* 0x000fea0000300000 */
.L_x_37:
[----:B------:R-:W-:Y:S05]  /*1e90*/  BSYNC.RECONVERGENT B0 ;  /* 0x0000000000007941 */ /* 0x000fea0003800200 */
.L_x_36:
        /* <DEDUP_REMOVED lines=36> */
[----:B------:R4:W-:Y:S02]  /*20e0*/  UTMALDG.3D.MULTICAST [UR24], [UR44], UR29, desc[UR40] ;  /* 0x000028182c0073b4 */ /* 0x0009e4000801181d */
[----:B------:R-:W-:Y:S01]  /*20f0*/  UISETP.NE.AND UP0, UPT, UR23, UR38, UPT ;  /* 0x000000261700728c */ /* 0x000fe2000bf05270 */
[----:B------:R4:W-:Y:S01]  /*2100*/  UTMALDG.3D [UR16], [UR42], desc[UR40] ;  /* 0x000028102a0075b4 */ /* 0x0009e20008011000 */
[----:B------:R4:W-:Y:S07]  /*2110*/  UTMALDG.3D [UR8], [UR42], desc[UR40] ;  /* 0x000028082a0075b4 */ /* 0x0009ee0008011000 */
[----:B----4-:R-:W-:Y:S05]  /*2120*/  BRA.U UP0, `(.L_x_38) ;  /* 0xfffffffd00207547 */ /* 0x010fea000b83ffff */
.L_x_32:
[C---:B-1----:R-:W-:Y:S01]  /*2130*/  LEA R2, R14.reuse, UR5, 0x3 ;  /* 0x000000050e027c11 */ /* 0x042fe2000f8e18ff */
[----:B------:R-:W-:Y:S01]  /*2140*/  NOP ;  /* 0x0000000000007918 */ /* 0x000fe20000000000 */
[----:B--2---:R-:W-:Y:S02]  /*2150*/  SHF.L.U32 R3, R13, 0x1f, RZ ;  /* 0x0000001f0d037819 */ /* 0x004fe400000006ff */
[----:B------:R-:W-:Y:S02]  /*2160*/  LEA R4, R14, UR5, 0x4 ;  /* 0x000000050e047c11 */ /* 0x000fe4000f8e20ff */
[----:B------:R-:W1:Y:S02]  /*2170*/  SYNCS.PHASECHK.TRANS64.TRYWAIT P0, [R2+URZ+0xa0], R3 ;  /* 0x0000a003020075a7 */ /* 0x000e6400080011ff */
[----:B-1----:R-:W-:Y:S05]  /*2180*/  @!P0 BRA `(.L_x_39) ;  /* 0x00000070004c8947 */ /* 0x002fea0003800000 */
.L_x_142:
[----:B------:R-:W2:Y:S01]  /*2190*/  LDS.128 R4, [R4+0x130] ;  /* 0x0001300004047984 */ /* 0x000ea20000000c00 */
[----:B------:R-:W-:Y:S01]  /*21a0*/  ISETP.GE.AND P0, PT, R40, 0x1, PT ;  /* 0x000000012800780c */ /* 0x000fe20003f06270 */
[----:B-1----:R-:W-:Y:S01]  /*21b0*/  VIADD R2, R2, 0xb0 ;  /* 0x000000b002027836 */ /* 0x002fe20000000000 */
[----:B------:R-:W-:Y:S01]  /*21c0*/  @!PT LDS RZ, [RZ] ;  /* 0x00000000fffff984 */ /* 0x000fe20000000800 */
[----:B------:R-:W-:Y:S01]  /*21d0*/  @!PT LDS RZ, [RZ] ;  /* 0x00000000fffff984 */ /* 0x000fe20000000800 */
[----:B------:R-:W-:Y:S01]  /*21e0*/  @!PT LDS RZ, [RZ] ;  /* 0x00000000fffff984 */ /* 0x000fe20000000800 */
[----:B------:R-:W-:Y:S01]  /*21f0*/  @!PT LDS RZ, [RZ] ;  /* 0x00000000fffff984 */ /* 0x000fe20000000800 */
[----:B------:R1:W-:Y:S06]  /*2200*/  MEMBAR.ALL.CTA ;  /* 0x0000000000007992 */ /* 0x0003ec0000008000 */
[----:B-1----:R-:W1:Y:S01]  /*2210*/  FENCE.VIEW.ASYNC.S ;  /* 0x00000000000073c6 */ /* 0x002e620000000000 */
[----:B------:R-:W-:-:S04]  /*2220*/  PRMT R2, RZ, 0x654, R2 ;  /* 0x00000654ff027816 */ /* 0x000fc80000000002 */
[----:B-1----:R1:W-:Y:S01]  /*2230*/  SYNCS.ARRIVE.TRANS64.RED.A1T0 RZ, [R2+URZ], RZ ;  /* 0x000000ff02ff79a7 */ /* 0x0023e200081004ff */
[----:B--2---:R-:W-:-:S13]  /*2240*/  LOP3.LUT P2, RZ, R6, 0x1, RZ, 0xc0, !PT ;  /* 0x0000000106ff7812 */ /* 0x004fda000784c0ff */
[----:B------:R-:W-:Y:S01]  /*2250*/  @P2 SHF.R.U32.HI R3, RZ, 0x10, R5 ;  /* 0x00000010ff032819 */ /* 0x000fe20000011605 */
[----:B------:R-:W-:Y:S01]  /*2260*/  VOTEU.ANY UP0, P2 ;  /* 0x0000000000ff7886 */ /* 0x000fe20001000100 */
[----:B------:R-:W-:Y:S02]  /*2270*/  @P2 MOV R10, R4 ;  /* 0x00000004000a2202 */ /* 0x000fe40000000f00 */
[----:B------:R-:W-:Y:S02]  /*2280*/  @P2 R2UR.BROADCAST UR8, R3 ;  /* 0x00000000030822ca */ /* 0x000fe400008e0000 */
[----:B------:R-:W-:-:S11]  /*2290*/  @P2 LOP3.LUT R9, R5, 0xffff, RZ, 0xc0, !PT ;  /* 0x0000ffff05092812 */ /* 0x000fd600078ec0ff */
[----:B------:R-:W-:Y:S01]  /*22a0*/  @UP0 UMOV UR36, UR8 ;  /* 0x0000000800240c82 */ /* 0x000fe20008000000 */
[----:B-1----:R-:W-:Y:S05]  /*22b0*/  @!P0 BRA `(.L_x_40) ;  /* 0x0000000000b88947 */ /* 0x002fea0003800000 */
[----:B------:R-:W3:Y:S01]  /*22c0*/  LDC.64 R4, c[0x0][0xb18] ;  /* 0x0002c600ff047b82 */ /* 0x000ee20000000a00 */
[----:B------:R-:W-:-:S07]  /*22d0*/  ISETP.NE.AND P3, PT, R40, 0x1, PT ;  /* 0x000000012800780c */ /* 0x000fce0003f65270 */
[----:B------:R-:W1:Y:S08]  /*22e0*/  LDC.64 R6, c[0x0][0xb10] ;  /* 0x0002c400ff067b82 */ /* 0x000e700000000a00 */
[----:B------:R-:W2:Y:S08]  /*22f0*/  LDC R16, c[0x0][0xb20] ;  /* 0x0002c800ff107b82 */ /* 0x000eb00000000800 */
[----:B------:R-:W4:Y:S01]  /*2300*/  LDC R17, c[0x0][0xb0c] ;  /* 0x0002c300ff117b82 */ /* 0x000f220000000800 */
[----:B---3--:R-:W-:Y:S01]  /*2310*/  IMAD.HI.U32 R19, R0, R5, RZ ;  /* 0x0000000500137227 */ /* 0x008fe200078e00ff */
[----:B------:R-:W-:-:S03]  /*2320*/  ISETP.NE.AND P0, PT, R4, 0x1, PT ;  /* 0x000000010400780c */ /* 0x000fc60003f05270 */
[----:B------:R-:W-:-:S03]  /*2330*/  IMAD.HI.U32 R5, R9, R5, RZ ;  /* 0x0000000509057227 */ /* 0x000fc600078e00ff */
[----:B------:R-:W3:Y:S01]  /*2340*/  LDC.64 R2, c[0x0][0xb28] ;  /* 0x0002ca00ff027b82 */ /* 0x000ee20000000a00 */
[----:B-1----:R-:W-:-:S04]  /*2350*/  IMAD.HI.U32 R20, R8, R6, RZ ;  /* 0x0000000608147227 */ /* 0x002fc800078e00ff */
[----:B------:R-:W-:Y:S01]  /*2360*/  IMAD.HI.U32 R21, R10, R6, RZ ;  /* 0x000000060a157227 */ /* 0x000fe200078e00ff */
[----:B------:R-:W-:Y:S02]  /*2370*/  SHF.R.U32.HI R20, RZ, R7, R20 ;  /* 0x00000007ff147219 */ /* 0x000fe40000011614 */
[-C--:B--2---:R-:W-:Y:S02]  /*2380*/  SHF.R.U32.HI R19, RZ, R16.reuse, R19 ;  /* 0x00000010ff137219 */ /* 0x084fe40000011613 */
[----:B------:R-:W-:Y:S02]  /*2390*/  SHF.R.U32.HI R5, RZ, R16, R5 ;  /* 0x00000010ff057219 */ /* 0x000fe40000011605 */
[----:B------:R-:W-:Y:S02]  /*23a0*/  SEL R19, R0, R19, !P0 ;  /* 0x0000001300137207 */ /* 0x000fe40004000000 */
[----:B------:R-:W-:Y:S02]  /*23b0*/  SHF.R.U32.HI R21, RZ, R7, R21 ;  /* 0x00000007ff157219 */ /* 0x000fe40000011615 */
[----:B----4-:R-:W-:-:S02]  /*23c0*/  ISETP.NE.AND P1, PT, R17, 0x1, PT ;  /* 0x000000011100780c */ /* 0x010fc40003f25270 */
[----:B------:R-:W-:Y:S02]  /*23d0*/  SEL R5, R9, R5, !P0 ;  /* 0x0000000509057207 */ /* 0x000fe40004000000 */
[----:B------:R-:W-:Y:S02]  /*23e0*/  SEL R20, R8, R20, !P1 ;  /* 0x0000001408147207 */ /* 0x000fe40004800000 */
[----:B------:R-:W-:Y:S01]  /*23f0*/  SEL R21, R10, R21, !P1 ;  /* 0x000000150a157207 */ /* 0x000fe20004800000 */
[----:B---3--:R-:W-:-:S04]  /*2400*/  IMAD.HI.U32 R18, R19, R2, RZ ;  /* 0x0000000213127227 */ /* 0x008fc800078e00ff */
        /* <DEDUP_REMOVED lines=10> */
[----:B------:R-:W-:-:S04]  /*24b0*/  @!P0 IMAD.HI.U32 R7, R21, R2, RZ ;  /* 0x0000000215078227 */ /* 0x000fc800078e00ff */
[----:B------:R-:W-:Y:S01]  /*24c0*/  IMAD.MOV R2, RZ, RZ, -R6 ;  /* 0x000000ffff027224 */ /* 0x000fe200078e0a06 */
[----:B------:R-:W-:Y:S02]  /*24d0*/  @!P0 SHF.R.U32.HI R3, RZ, R3, R7 ;  /* 0x00000003ff038219 */ /* 0x000fe40000011607 */
[----:B------:R-:W-:Y:S01]  /*24e0*/  IADD3 R7, PT, PT, -R5, RZ, RZ ;  /* 0x000000ff05077210 */ /* 0x000fe20007ffe1ff */
[----:B------:R-:W-:Y:S01]  /*24f0*/  IMAD R2, R40, R2, R5 ;  /* 0x0000000228027224 */ /* 0x000fe200078e0205 */
        /* <DEDUP_REMOVED lines=10> */
.L_x_40:
[----:B------:R-:W1:Y:S02]  /*25a0*/  LDCU UR8, c[0x0][0xb30] ;  /* 0x00016600ff0877ac */ /* 0x000e640008000800 */
[----:B-1----:R-:W-:-:S09]  /*25b0*/  UISETP.NE.AND UP0, UPT, UR8, 0x1, UPT ;  /* 0x000000010800788c */ /* 0x002fd2000bf05270 */
[----:B------:R-:W-:Y:S05]  /*25c0*/  BRA.U UP0, `(.L_x_41) ;  /* 0x0000000100407547 */ /* 0x000fea000b800000 */
[----:B------:R-:W1:Y:S08]  /*25d0*/  LDC.64 R4, c[0x0][0xb10] ;  /* 0x0002c400ff047b82 */ /* 0x000e700000000a00 */
[----:B------:R-:W2:Y:S08]  /*25e0*/  LDC.64 R2, c[0x0][0xb18] ;  /* 0x0002c600ff027b82 */ /* 0x000eb00000000a00 */
[----:B------:R-:W4:Y:S08]  /*25f0*/  LDC R6, c[0x0][0xb20] ;  /* 0x0002c800ff067b82 */ /* 0x000f300000000800 */
[----:B------:R-:W3:Y:S01]  /*2600*/  LDC R7, c[0x0][0xb0c] ;  /* 0x0002c300ff077b82 */ /* 0x000ee20000000800 */
[----:B-1----:R-:W-:-:S05]  /*2610*/  IMAD.HI.U32 R4, R10, R4, RZ ;  /* 0x000000040a047227 */ /* 0x002fca00078e00ff */
[----:B------:R-:W-:Y:S01]  /*2620*/  SHF.R.U32.HI R4, RZ, R5, R4 ;  /* 0x00000005ff047219 */ /* 0x000fe20000011604 */
[----:B--2---:R-:W-:Y:S01]  /*2630*/  IMAD.HI.U32 R3, R9, R3, RZ ;  /* 0x0000000309037227 */ /* 0x004fe200078e00ff */
[----:B------:R-:W-:-:S04]  /*2640*/  ISETP.NE.AND P0, PT, R2, 0x1, PT ;  /* 0x000000010200780c */ /* 0x000fc80003f05270 */
[----:B----4-:R-:W-:-:S04]  /*2650*/  SHF.R.U32.HI R3, RZ, R6, R3 ;  /* 0x00000006ff037219 */ /* 0x010fc80000011603 */
[----:B------:R-:W-:Y:S02]  /*2660*/  SEL R3, R9, R3, !P0 ;  /* 0x0000000309037207 */ /* 0x000fe40004000000 */
[----:B---3--:R-:W-:-:S04]  /*2670*/  ISETP.NE.AND P1, PT, R7, 0x1, PT ;  /* 0x000000010700780c */ /* 0x008fc80003f25270 */
[----:B------:R-:W-:-:S05]  /*2680*/  SEL R4, R10, R4, !P1 ;  /* 0x000000040a047207 */ /* 0x000fca0004800000 */
[----:B------:R-:W-:Y:S02]  /*2690*/  IMAD.IADD R5, R3, 0x1, -R4 ;  /* 0x0000000103057824 */ /* 0x000fe400078e0a04 */
[----:B------:R-:W-:Y:S02]  /*26a0*/  IMAD.IADD R3, R4, 0x1, -R3 ;  /* 0x0000000104037824 */ /* 0x000fe400078e0a03 */
[----:B------:R-:W-:Y:S02]  /*26b0*/  IMAD R10, R5, R7, R10 ;  /* 0x00000007050a7224 */ /* 0x000fe400078e020a */
[----:B------:R-:W-:-:S07]  /*26c0*/  IMAD R9, R3, R2, R9 ;  /* 0x0000000203097224 */ /* 0x000fce00078e0209 */
.L_x_41:
[----:B------:R-:W-:Y:S01]  /*26d0*/  VIADD R14, R14, 0x1 ;  /* 0x000000010e0e7836 */ /* 0x000fe20000000000 */
[----:B------:R-:W-:Y:S01]  /*26e0*/  PLOP3.LUT P1, PT, PT, PT, PT, 0x80, 0x8 ;  /* 0x000000000008781c */ /* 0x000fe20003f2f070 */
[----:B------:R-:W-:Y:S02]  /*26f0*/  IMAD.IADD R21, R10, 0x1, R87 ;  /* 0x000000010a157824 */ /* 0x000fe400078e0257 */
[----:B------:R-:W-:Y:S01]  /*2700*/  IMAD.IADD R20, R9, 0x1, R86 ;  /* 0x0000000109147824 */ /* 0x000fe200078e0256 */
[----:B------:R-:W-:-:S04]  /*2710*/  ISETP.NE.AND P0, PT, R14, 0x2, PT ;  /* 0x000000020e00780c */ /* 0x000fc80003f05270 */
[----:B------:R-:W-:Y:S02]  /*2720*/  SEL R2, RZ, 0x1, P0 ;  /* 0x00000001ff027807 */ /* 0x000fe40000000000 */
[----:B------:R-:W-:Y:S02]  /*2730*/  SEL R14, R14, RZ, P0 ;  /* 0x000000ff0e0e7207 */ /* 0x000fe40000000000 */
[----:B------:R-:W-:Y:S01]  /*2740*/  LOP3.LUT R13, R13, R2, RZ, 0x3c, !PT ;  /* 0x000000020d0d7212 */ /* 0x000fe200078e3cff */
[----:B------:R-:W-:Y:S06]  /*2750*/  @P2 BRA `(.L_x_42) ;  /* 0xfffffff000082947 */ /* 0x000fec000383ffff */
[----:B------:R-:W-:Y:S01]  /*2760*/  UIADD3 UR5, UPT, UPT, UR5, 0x28, URZ ;  /* 0x0000002805057890 */ /* 0x000fe2000fffe0ff */
[----:B------:R-:W-:-:S03]  /*2770*/  SHF.L.U32 R2, R15, 0x1f, RZ ;  /* 0x0000001f0f027819 */ /* 0x000fc600000006ff */
[----:B------:R-:W-:-:S09]  /*2780*/  ULEA UR4, UR13, UR5, 0x3 ;  /* 0x000000050d047291 */ /* 0x000fd2000f8e18ff */
[----:B------:R-:W1:Y:S02]  /*2790*/  SYNCS.PHASECHK.TRANS64.TRYWAIT P0, [UR4], R2 ;  /* 0x00000002ff0075a7 */ /* 0x000e640008001104 */
[----:B-1----:R-:W-:Y:S05]  /*27a0*/  @!P0 BRA `(.L_x_43) ;  /* 0x0000006800d88947 */ /* 0x002fea0003800000 */
.L_x_144:
[----:B------:R-:W-:-:S04]  /*27b0*/  UIADD3 UR6, UPT, UPT, UR13, 0x1, URZ ;  /* 0x000000010d067890 */ /* 0x000fc8000fffe0ff */
[----:B------:R-:W-:-:S04]  /*27c0*/  UISETP.NE.AND UP0, UPT, UR6, 0x5, UPT ;  /* 0x000000050600788c */ /* 0x000fc8000bf05270 */
[----:B------:R-:W-:Y:S02]  /*27d0*/  USEL UR7, URZ, 0x1, UP0 ;  /* 0x00000001ff077887 */ /* 0x000fe40008000000 */
[----:B------:R-:W-:-:S04]  /*27e0*/  USEL UR6, UR6, URZ, UP0 ;  /* 0x000000ff06067287 */ /* 0x000fc80008000000 */
[----:B------:R-:W-:Y:S01]  /*27f0*/  ULEA UR4, UR6, UR5, 0x3 ;  /* 0x0000000506047291 */ /* 0x000fe2000f8e18ff */
[----:B-1----:R-:W-:-:S04]  /*2800*/  LOP3.LUT R2, R15, UR7, RZ, 0x3c, !PT ;  /* 0x000000070f027c12 */ /* 0x002fc8000f8e3cff */
[----:B------:R-:W-:-:S04]  /*2810*/  SHF.L.U32 R3, R2, 0x1f, RZ ;  /* 0x0000001f02037819 */ /* 0x000fc800000006ff */
[----:B------:R-:W1:Y:S02]  /*2820*/  SYNCS.PHASECHK.TRANS64.TRYWAIT P0, [UR4], R3 ;  /* 0x00000003ff0075a7 */ /* 0x000e640008001104 */
[----:B-1----:R-:W-:Y:S05]  /*2830*/  @!P0 BRA `(.L_x_44) ;  /* 0x0000006800cc8947 */ /* 0x002fea0003800000 */
.L_x_146:
[----:B------:R-:W-:-:S04]  /*2840*/  UIADD3 UR6, UPT, UPT, UR6, 0x1, URZ ;  /* 0x0000000106067890 */ /* 0x000fc8000fffe0ff */
[----:B------:R-:W-:-:S04]  /*2850*/  UISETP.NE.AND UP0, UPT, UR6, 0x5, UPT ;  /* 0x000000050600788c */ /* 0x000fc8000bf05270 */
[----:B------:R-:W-:Y:S02]  /*2860*/  USEL UR7, URZ, 0x1, UP0 ;  /* 0x00000001ff077887 */ /* 0x000fe40008000000 */
[----:B------:R-:W-:-:S04]  /*2870*/  USEL UR6, UR6, URZ, UP0 ;  /* 0x000000ff06067287 */ /* 0x000fc80008000000 */
[----:B------:R-:W-:Y:S01]  /*2880*/  ULEA UR4, UR6, UR5, 0x3 ;  /* 0x0000000506047291 */ /* 0x000fe2000f8e18ff */
[----:B------:R-:W-:-:S04]  /*2890*/  LOP3.LUT R2, R2, UR7, RZ, 0x3c, !PT ;  /* 0x0000000702027c12 */ /* 0x000fc8000f8e3cff */
[----:B-1----:R-:W-:-:S04]  /*28a0*/  SHF.L.U32 R3, R2, 0x1f, RZ ;  /* 0x0000001f02037819 */ /* 0x002fc800000006ff */
[----:B------:R-:W1:Y:S02]  /*28b0*/  SYNCS.PHASECHK.TRANS64.TRYWAIT P0, [UR4], R3 ;  /* 0x00000003ff0075a7 */ /* 0x000e640008001104 */
[----:B-1----:R-:W-:Y:S05]  /*28c0*/  @!P0 BRA `(.L_x_45) ;  /* 0x0000006800c08947 */ /* 0x002fea0003800000 */
.L_x_148:
        /* <DEDUP_REMOVED lines=9> */
.L_x_150:
[----:B------:R-:W-:-:S04]  /*2960*/  UIADD3 UR6, UPT, UPT, UR6, 0x1, URZ ;  /* 0x0000000106067890 */ /* 0x000fc8000fffe0ff */
[----:B------:R-:W-:-:S04]  /*2970*/  UISETP.NE.AND UP0, UPT, UR6, 0x5, UPT ;  /* 0x000000050600788c */ /* 0x000fc8000bf05270 */
[----:B------:R-:W-:Y:S02]  /*2980*/  USEL UR4, URZ, 0x1, UP0 ;  /* 0x00000001ff047887 */ /* 0x000fe40008000000 */
[----:B------:R-:W-:-:S04]  /*2990*/  USEL UR6, UR6, URZ, UP0 ;  /* 0x000000ff06067287 */ /* 0x000fc80008000000 */
[----:B------:R-:W-:Y:S01]  /*29a0*/  ULEA UR6, UR6, UR5, 0x3 ;  /* 0x0000000506067291 */ /* 0x000fe2000f8e18ff */
[----:B------:R-:W-:-:S04]  /*29b0*/  LOP3.LUT R2, R2, UR4, RZ, 0x3c, !PT ;  /* 0x0000000402027c12 */ /* 0x000fc8000f8e3cff */
[----:B------:R-:W-:Y:S01]  /*29c0*/  SHF.L.U32 R2, R2, 0x1f, RZ ;  /* 0x0000001f02027819 */ /* 0x000fe200000006ff */
[----:B-1-3--:R-:W-:-:S07]  /*29d0*/  IMAD.U32 R0, RZ, RZ, UR6 ;  /* 0x00000006ff007e24 */ /* 0x00afce000f8e00ff */
.L_x_47:
[----:B-1----:R1:W2:Y:S02]  /*29e0*/  SYNCS.PHASECHK.TRANS64.TRYWAIT P0, [R0+URZ], R2 ;  /* 0x00000002000075a7 */ /* 0x0022a400080011ff */
[----:B--2---:R-:W-:Y:S05]  /*29f0*/  @!P0 NANOSLEEP.SYNCS 0x989680 ;  /* 0x009896800000895d */ /* 0x004fea0003900000 */
[----:B------:R-:W2:Y:S02]  /*2a00*/  @!P0 SYNCS.PHASECHK.TRANS64 P0, [R0+URZ], R2 ;  /* 0x00000002000085a7 */ /* 0x000ea400080010ff */
[----:B--2---:R-:W-:Y:S05]  /*2a10*/  @P0 EXIT ;  /* 0x000000000000094d */ /* 0x004fea0003800000 */
[----:B------:R-:W-:Y:S05]  /*2a20*/  BRA `(.L_x_47) ;  /* 0xfffffffc00ec7947 */ /* 0x000fea000383ffff */
.L_x_22:
[----:B------:R-:W-:-:S04]  /*2a30*/  UISETP.NE.AND UP0, UPT, UR37, URZ, UPT ;  /* 0x000000ff2500728c */ /* 0x000fc8000bf05270 */
[----:B------:R-:W-:-:S09]  /*2a40*/  UISETP.NE.OR UP0, UPT, UR5, 0x1, UP0 ;  /* 0x000000010500788c */ /* 0x000fd20008705670 */
[----:B------:R-:W-:Y:S05]  /*2a50*/  BRA.U UP0, `(.L_x_48) ;  /* 0x00000005004c7547 */ /* 0x000fea000b800000 */
[----:B------:R-:W-:Y:S01]  /*2a60*/  HFMA2 R3, -RZ, RZ, 0, 0 ;  /* 0x00000000ff037431 */ /* 0x000fe200000001ff */
[----:B------:R-:W-:Y:S01]  /*2a70*/  ISETP.GE.U32.AND P2, PT, R9, 0x4, PT ;  /* 0x000000040900780c */ /* 0x000fe20003f46070 */
[----:B------:R-:W-:Y:S01]  /*2a80*/  IMAD.MOV.U32 R12, RZ, RZ, 0x1 ;  /* 0x00000001ff0c7424 */ /* 0x000fe200078e00ff */
[----:B------:R-:W-:Y:S01]  /*2a90*/  CS2R R10, SRZ ;  /* 0x00000000000a7805 */ /* 0x000fe2000001ff00 */
[----:B------:R-:W-:Y:S01]  /*2aa0*/  IMAD.MOV.U32 R8, RZ, RZ, RZ ;  /* 0x000000ffff087224 */ /* 0x000fe200078e00ff */
[----:B------:R-:W-:Y:S01]  /*2ab0*/  UMOV UR4, 0x400 ;  /* 0x0000040000047882 */ /* 0x000fe20000000000 */
[----:B------:R-:W-:Y:S01]  /*2ac0*/  UMOV UR6, URZ ;  /* 0x000000ff00067c82 */ /* 0x000fe20008000000 */
[----:B------:R-:W-:-:S12]  /*2ad0*/  ULEA UR37, UR37, UR4, 0x18 ;  /* 0x0000000425257291 */ /* 0x000fd8000f8ec0ff */
.L_x_52:
[----:B------:R-:W-:Y:S02]  /*2ae0*/  LEA R0, R3, UR37, 0x3 ;  /* 0x0000002503007c11 */ /* 0x000fe4000f8e18ff */
[----:B------:R-:W-:-:S03]  /*2af0*/  SHF.L.U32 R4, R8, 0x1f, RZ ;  /* 0x0000001f08047819 */ /* 0x000fc600000006ff */
[----:B------:R-:W-:Y:S01]  /*2b00*/  VIADD R5, R0, 0x110 ;  /* 0x0000011000057836 */ /* 0x000fe20000000000 */
[----:B------:R-:W1:Y:S02]  /*2b10*/  SYNCS.PHASECHK.TRANS64.TRYWAIT P0, [R0+URZ+0x100], R4 ;  /* 0x00010004000075a7 */ /* 0x000e6400080011ff */
[----:B-1----:R-:W-:Y:S05]  /*2b20*/  @!P0 BRA `(.L_x_49) ;  /* 0x0000006800588947 */ /* 0x002fea0003800000 */
.L_x_151:
[----:B------:R-:W-:Y:S01]  /*2b30*/  ULEA UR5, UR6, UR37, 0x3 ;  /* 0x0000002506057291 */ /* 0x000fe2000f8e18ff */
[----:B-1----:R-:W-:Y:S01]  /*2b40*/  PRMT R0, RZ, 0x654, R5 ;  /* 0x00000654ff007816 */ /* 0x002fe20000000005 */
[----:B------:R-:W-:Y:S01]  /*2b50*/  @!P2 IMAD.MOV.U32 R4, RZ, RZ, 0x10 ;  /* 0x00000010ff04a424 */ /* 0x000fe200078e00ff */
[----:B------:R-:W-:Y:S01]  /*2b60*/  SHF.L.U32 R5, R12, 0x1f, RZ ;  /* 0x0000001f0c057819 */ /* 0x000fe200000006ff */
[----:B------:R-:W-:Y:S01]  /*2b70*/  UIADD3 UR4, UPT, UPT, UR5, 0xa0, URZ ;  /* 0x000000a005047890 */ /* 0x000fe2000fffe0ff */
[----:B------:R1:W-:Y:S05]  /*2b80*/  SYNCS.ARRIVE.TRANS64.RED.A1T0 RZ, [R0+URZ], RZ ;  /* 0x000000ff00ff79a7 */ /* 0x0003ea00081004ff */
[----:B------:R-:W-:Y:S01]  /*2b90*/  IMAD.U32 R6, RZ, RZ, UR4 ;  /* 0x00000004ff067e24 */ /* 0x000fe2000f8e00ff */
[----:B------:R-:W2:Y:S04]  /*2ba0*/  SYNCS.PHASECHK.TRANS64.TRYWAIT P0, [UR5+0xb0], R5 ;  /* 0x0000b005ff0075a7 */ /* 0x000ea80008001105 */
[----:B------:R-:W-:Y:S01]  /*2bb0*/  PRMT R6, R9, 0x654, R6 ;  /* 0x0000065409067816 */ /* 0x000fe20000000006 */
[----:B-12---:R-:W-:Y:S06]  /*2bc0*/  @!P0 BRA `(.L_x_50) ;  /* 0x0000006800448947 */ /* 0x006fec0003800000 */
.L_x_153:
[----:B------:R-:W-:Y:S01]  /*2bd0*/  ULEA UR4, UR6, UR37, 0x4 ;  /* 0x0000002506047291 */ /* 0x000fe2000f8e20ff */
[----:B------:R-:W-:Y:S01]  /*2be0*/  SEL R2, R6, R2, !P2 ;  /* 0x0000000206027207 */ /* 0x000fe20005000000 */
[----:B------:R-:W-:Y:S01]  /*2bf0*/  UIADD3 UR5, UPT, UPT, UR5, 0xa0, URZ ;  /* 0x000000a005057890 */ /* 0x000fe2000fffe0ff */
[----:B-1----:R-:W-:Y:S01]  /*2c00*/  LEA R0, R11, UR37, 0x3 ;  /* 0x000000250b007c11 */ /* 0x002fe2000f8e18ff */
[----:B------:R-:W-:Y:S01]  /*2c10*/  UIADD3 UR4, UPT, UPT, UR4, 0x130, URZ ;  /* 0x0000013004047890 */ /* 0x000fe2000fffe0ff */
[----:B------:R1:W-:Y:S01]  /*2c20*/  @!P2 SYNCS.ARRIVE.TRANS64.RED RZ, [R2+URZ], R4 ;  /* 0x0000000402ffa9a7 */ /* 0x0003e200080004ff */
[----:B------:R-:W-:Y:S01]  /*2c30*/  UIADD3 UR6, UPT, UPT, UR6, 0x1, URZ ;  /* 0x0000000106067890 */ /* 0x000fe2000fffe0ff */
[----:B------:R-:W-:-:S03]  /*2c40*/  VIADD R3, R3, 0x1 ;  /* 0x0000000103037836 */ /* 0x000fc60000000000 */
[----:B------:R-:W-:Y:S02]  /*2c50*/  UISETP.NE.AND UP0, UPT, UR6, 0x2, UPT ;  /* 0x000000020600788c */ /* 0x000fe4000bf05270 */
[----:B------:R-:W-:Y:S01]  /*2c60*/  ISETP.NE.AND P0, PT, R3, 0x2, PT ;  /* 0x000000020300780c */ /* 0x000fe20003f05270 */
[----:B------:R-:W-:Y:S06]  /*2c70*/  UGETNEXTWORKID.BROADCAST [UR4], [UR5] ;  /* 0x00000000040073ca */ /* 0x000fec0008000100 */
[----:B------:R-:W-:Y:S02]  /*2c80*/  USEL UR4, URZ, 0x1, UP0 ;  /* 0x00000001ff047887 */ /* 0x000fe40008000000 */
[----:B------:R-:W-:-:S04]  /*2c90*/  USEL UR6, UR6, URZ, UP0 ;  /* 0x000000ff06067287 */ /* 0x000fc80008000000 */
[----:B------:R-:W-:Y:S02]  /*2ca0*/  LOP3.LUT R12, R12, UR4, RZ, 0x3c, !PT ;  /* 0x000000040c0c7c12 */ /* 0x000fe4000f8e3cff */
[----:B-1----:R-:W-:-:S04]  /*2cb0*/  SHF.L.U32 R4, R10, 0x1f, RZ ;  /* 0x0000001f0a047819 */ /* 0x002fc800000006ff */
[----:B------:R-:W1:Y:S02]  /*2cc0*/  SYNCS.PHASECHK.TRANS64.TRYWAIT P1, [R0+URZ+0xa0], R4 ;  /* 0x0000a004000075a7 */ /* 0x000e6400080211ff */
[----:B-1----:R-:W-:Y:S05]  /*2cd0*/  @!P1 BRA `(.L_x_51) ;  /* 0x0000006800189947 */ /* 0x002fea0003800000 */
.L_x_154:
[----:B-1----:R-:W-:Y:S01]  /*2ce0*/  LEA R4, R11, UR37, 0x4 ;  /* 0x000000250b047c11 */ /* 0x002fe2000f8e20ff */
[----:B------:R-:W-:Y:S01]  /*2cf0*/  VIADD R0, R0, 0xb0 ;  /* 0x000000b000007836 */ /* 0x000fe20000000000 */
[----:B------:R-:W-:Y:S01]  /*2d00*/  SEL R3, R3, RZ, P0 ;  /* 0x000000ff03037207 */ /* 0x000fe20000000000 */
[----:B------:R-:W-:-:S03]  /*2d10*/  VIADD R11, R11, 0x1 ;  /* 0x000000010b0b7836 */ /* 0x000fc60000000000 */
[----:B------:R-:W1:Y:S01]  /*2d20*/  LDS.128 R4, [R4+0x130] ;  /* 0x0001300004047984 */ /* 0x000e620000000c00 */
[----:B------:R-:W-:Y:S02]  /*2d30*/  PRMT R0, RZ, 0x654, R0 ;  /* 0x00000654ff007816 */ /* 0x000fe40000000000 */
[C---:B------:R-:W-:Y:S01]  /*2d40*/  ISETP.NE.AND P1, PT, R11.reuse, 0x2, PT ;  /* 0x000000020b00780c */ /* 0x040fe20003f25270 */
[----:B------:R-:W-:Y:S01]  /*2d50*/  @!PT LDS RZ, [RZ] ;  /* 0x00000000fffff984 */ /* 0x000fe20000000800 */
[----:B------:R-:W-:Y:S01]  /*2d60*/  @!PT LDS RZ, [RZ] ;  /* 0x00000000fffff984 */ /* 0x000fe20000000800 */
[----:B------:R-:W-:Y:S01]  /*2d70*/  @!PT LDS RZ, [RZ] ;  /* 0x00000000fffff984 */ /* 0x000fe20000000800 */
[----:B------:R-:W-:Y:S01]  /*2d80*/  @!PT LDS RZ, [RZ] ;  /* 0x00000000fffff984 */ /* 0x000fe20000000800 */
[----:B------:R2:W-:Y:S06]  /*2d90*/  MEMBAR.ALL.CTA ;  /* 0x0000000000007992 */ /* 0x0005ec0000008000 */
[----:B--2---:R-:W2:Y:S01]  /*2da0*/  FENCE.VIEW.ASYNC.S ;  /* 0x00000000000073c6 */ /* 0x004ea20000000000 */
[----:B------:R-:W-:Y:S01]  /*2db0*/  SEL R11, R11, RZ, P1 ;  /* 0x000000ff0b0b7207 */ /* 0x000fe20000800000 */
[----:B--2---:R2:W-:Y:S01]  /*2dc0*/  SYNCS.ARRIVE.TRANS64.RED.A1T0 RZ, [R0+URZ], RZ ;  /* 0x000000ff00ff79a7 */ /* 0x0045e200081004ff */
[----:B-1----:R-:W-:-:S02]  /*2dd0*/  LOP3.LUT P3, RZ, R6, 0x1, RZ, 0xc0, !PT ;  /* 0x0000000106ff7812 */ /* 0x002fc4000786c0ff */
[----:B------:R-:W-:-:S04]  /*2de0*/  SEL R4, RZ, 0x1, P1 ;  /* 0x00000001ff047807 */ /* 0x000fc80000800000 */
[----:B------:R-:W-:Y:S02]  /*2df0*/  LOP3.LUT R10, R10, R4, RZ, 0x3c, !PT ;  /* 0x000000040a0a7212 */ /* 0x000fe400078e3cff */
[----:B--2---:R-:W-:-:S04]  /*2e00*/  SEL R0, RZ, 0x1, P0 ;  /* 0x00000001ff007807 */ /* 0x004fc80000000000 */
[----:B------:R-:W-:Y:S01]  /*2e10*/  LOP3.LUT R8, R8, R0, RZ, 0x3c, !PT ;  /* 0x0000000008087212 */ /* 0x000fe200078e3cff */
[----:B------:R-:W-:Y:S06]  /*2e20*/  @P3 BRA `(.L_x_52) ;  /* 0xfffffffc002c3947 */ /* 0x000fec000383ffff */
[----:B------:R-:W-:Y:S01]  /*2e30*/  ULEA UR5, UR6, UR37, 0x3 ;  /* 0x0000002506057291 */ /* 0x000fe2000f8e18ff */
[----:B------:R-:W-:-:S08]  /*2e40*/  SHF.L.U32 R2, R12, 0x1f, RZ ;  /* 0x0000001f0c027819 */ /* 0x000fd000000006ff */
[----:B------:R-:W1:Y:S02]  /*2e50*/  SYNCS.PHASECHK.TRANS64 P0, [UR5+0xb0], R2 ;  /* 0x0000b002ff0075a7 */ /* 0x000e640008001005 */
[----:B-1----:R-:W-:Y:S05]  /*2e60*/  @P0 BRA `(.L_x_53) ;  /* 0x0000000000080947 */ /* 0x002fea0003800000 */
[----:B------:R-:W1:Y:S02]  /*2e70*/  SYNCS.PHASECHK.TRANS64.TRYWAIT P0, [UR5+0xb0], R2 ;  /* 0x0000b002ff0075a7 */ /* 0x000e640008001105 */
[----:B-1----:R-:W-:Y:S05]  /*2e80*/  @!P0 BRA `(.L_x_54) ;  /* 0x0000006400c08947 */ /* 0x002fea0003800000 */
.L_x_53:
[----:B------:R-:W-:-:S04]  /*2e90*/  UIADD3 UR4, UPT, UPT, UR6, 0x1, URZ ;  /* 0x0000000106047890 */ /* 0x000fc8000fffe0ff */
[----:B------:R-:W-:-:S04]  /*2ea0*/  UISETP.NE.AND UP0, UPT, UR4, 0x2, UPT ;  /* 0x000000020400788c */ /* 0x000fc8000bf05270 */
[----:B------:R-:W-:Y:S02]  /*2eb0*/  USEL UR7, URZ, 0x1, UP0 ;  /* 0x00000001ff077887 */ /* 0x000fe40008000000 */
[----:B------:R-:W-:-:S04]  /*2ec0*/  USEL UR4, UR4, URZ, UP0 ;  /* 0x000000ff04047287 */ /* 0x000fc80008000000 */
[----:B------:R-:W-:Y:S01]  /*2ed0*/  ULEA UR4, UR4, UR37, 0x3 ;  /* 0x0000002504047291 */ /* 0x000fe2000f8e18ff */
[----:B-1----:R-:W-:-:S04]  /*2ee0*/  LOP3.LUT R2, R12, UR7, RZ, 0x3c, !PT ;  /* 0x000000070c027c12 */ /* 0x002fc8000f8e3cff */
[----:B------:R-:W-:-:S04]  /*2ef0*/  SHF.L.U32 R0, R2, 0x1f, RZ ;  /* 0x0000001f02007819 */ /* 0x000fc800000006ff */
[----:B------:R-:W1:Y:S02]  /*2f00*/  SYNCS.PHASECHK.TRANS64 P0, [UR4+0xb0], R0 ;  /* 0x0000b000ff0075a7 */ /* 0x000e640008001004 */
[----:B-1----:R-:W-:Y:S05]  /*2f10*/  @P0 EXIT ;  /* 0x000000000000094d */ /* 0x002fea0003800000 */
[----:B------:R-:W-:Y:S02]  /*2f20*/  SHF.L.U32 R2, R2, 0x1f, RZ ;  /* 0x0000001f02027819 */ /* 0x000fe400000006ff */
[----:B------:R-:W-:-:S07]  /*2f30*/  MOV R0, UR4 ;  /* 0x0000000400007c02 */ /* 0x000fce0008000f00 */
.L_x_55:
[----:B-1----:R1:W2:Y:S02]  /*2f40*/  SYNCS.PHASECHK.TRANS64.TRYWAIT P0, [R0+URZ+0xb0], R2 ;  /* 0x0000b002000075a7 */ /* 0x0022a400080011ff */
[----:B--2---:R-:W-:Y:S05]  /*2f50*/  @!P0 NANOSLEEP.SYNCS 0x989680 ;  /* 0x009896800000895d */ /* 0x004fea0003900000 */
[----:B------:R-:W2:Y:S02]  /*2f60*/  @!P0 SYNCS.PHASECHK.TRANS64 P0, [R0+URZ+0xb0], R2 ;  /* 0x0000b002000085a7 */ /* 0x000ea400080010ff */
[----:B--2---:R-:W-:Y:S05]  /*2f70*/  @P0 EXIT ;  /* 0x000000000000094d */ /* 0x004fea0003800000 */
[----:B------:R-:W-:Y:S05]  /*2f80*/  BRA `(.L_x_55) ;  /* 0xfffffffc00ec7947 */ /* 0x000fea000383ffff */
.L_x_48:
[----:B------:R-:W-:Y:S05]  /*2f90*/  BRA.U UP3, `(.L_x_56) ;  /* 0x0000000d03bc7547 */ /* 0x000fea000b800000 */
[----:B------:R-:W-:Y:S01]  /*2fa0*/  UMOV UR4, 0x40 ;  /* 0x0000004000047882 */ /* 0x000fe20000000000 */
[----:B------:R-:W-:Y:S01]  /*2fb0*/  NOP ;  /* 0x0000000000007918 */ /* 0x000fe20000000000 */
[----:B------:R-:W-:Y:S01]  /*2fc0*/  ULEA UR4, UR37, UR4, 0x18 ;  /* 0x0000000425047291 */ /* 0x000fe2000f8ec0ff */
[----:B------:R-:W-:Y:S02]  /*2fd0*/  UMOV UR5, 0x400 ;  /* 0x0000040000057882 */ /* 0x000fe40000000000 */
[----:B------:R-:W-:-:S06]  /*2fe0*/  ULEA UR37, UR37, UR5, 0x18 ;  /* 0x0000000525257291 */ /* 0x000fcc000f8ec0ff */
[----:B------:R-:W1:Y:S02]  /*2ff0*/  LDS.U8 R2, [UR4+0x1c] ;  /* 0x00001c04ff027984 */ /* 0x000e640008000000 */
[----:B-1----:R-:W-:-:S13]  /*3000*/  ISETP.NE.AND P0, PT, R2, RZ, PT ;  /* 0x000000ff0200720c */ /* 0x002fda0003f05270 */
[----:B------:R-:W-:Y:S05]  /*3010*/  @P0 BRA `(.L_x_57) ;  /* 0x0000000000580947 */ /* 0x000fea0003800000 */
[----:B------:R-:W-:-:S13]  /*3020*/  ELECT P0, URZ, PT ;  /* 0x0000000000ff782f */ /* 0x000fda0003800000 */
[----:B------:R-:W-:Y:S05]  /*3030*/  @!P0 BRA `(.L_x_58) ;  /* 0x0000000000608947 */ /* 0x000fea0003800000 */
[----:B------:R-:W-:Y:S01]  /*3040*/  UMOV UR5, 0x10 ;  /* 0x0000001000057882 */ /* 0x000fe20000000000 */
[----:B------:R-:W-:Y:S01]  /*3050*/  HFMA2 R2, -RZ, RZ, 0, 5.9604644775390625e-08 ;  /* 0x00000001ff027431 */ /* 0x000fe200000001ff */
[----:B------:R-:W-:-:S03]  /*3060*/  MOV R3, 0xffff ;  /* 0x0000ffff00037802 */ /* 0x000fc60000000f00 */
[----:B------:R-:W-:Y:S04]  /*3070*/  DEPBAR.LE SB1, 0x36 ;  /* 0x00009d800000791a */ /* 0x000fe80000000000 */
[----:B------:R-:W1:Y:S02]  /*3080*/  UTCATOMSWS.FIND_AND_SET.ALIGN UP0, UR5, UR5 ;  /* 0x00000005000575e3 */ /* 0x000e640008000800 */
[----:B-1----:R-:W-:Y:S01]  /*3090*/  MOV R4, UR5 ;  /* 0x0000000500047c02 */ /* 0x002fe20008000f00 */
[----:B------:R-:W-:Y:S06]  /*30a0*/  BRA.U UP0, `(.L_x_59) ;  /* 0x0000000100187547 */ /* 0x000fec000b800000 */
.L_x_60:
[----:B------:R-:W-:Y:S05]  /*30b0*/  NANOSLEEP 0x64 ;  /* 0x000000640000795d */ /* 0x000fea0003800000 */
[----:B------:R-:W-:-:S05]  /*30c0*/  UMOV UR5, 0x10 ;  /* 0x0000001000057882 */ /* 0x000fca0000000000 */
[----:B------:R-:W-:Y:S04]  /*30d0*/  DEPBAR.LE SB1, 0x36 ;  /* 0x00009d800000791a */ /* 0x000fe80000000000 */
[----:B------:R-:W1:Y:S02]  /*30e0*/  UTCATOMSWS.FIND_AND_SET.ALIGN UP0, UR5, UR5 ;  /* 0x00000005000575e3 */ /* 0x000e640008000800 */
[----:B-1----:R-:W-:Y:S01]  /*30f0*/  MOV R4, UR5 ;  /* 0x0000000500047c02 */ /* 0x002fe20008000f00 */
[----:B------:R-:W-:Y:S05]  /*3100*/  BRA.U !UP0, `(.L_x_60) ;  /* 0xfffffffd08e87547 */ /* 0x000fea000b83ffff */
.L_x_59:
[-C--:B------:R-:W-:Y:S02]  /*3110*/  SHF.L.U32 R3, R3, R4.reuse, RZ ;  /* 0x0000000403037219 */ /* 0x080fe400000006ff */
[----:B------:R-:W-:Y:S01]  /*3120*/  SHF.L.U32 R2, R2, R4, RZ ;  /* 0x0000000402027219 */ /* 0x000fe200000006ff */
[----:B------:R-:W-:Y:S02]  /*3130*/  IMAD.SHL.U32 R4, R4, 0x20, RZ ;  /* 0x0000002004047824 */ /* 0x000fe400078e00ff */
[----:B------:R1:W-:Y:S04]  /*3140*/  ATOMS.OR RZ, [UR4+0x14], R3 ;  /* 0x00001403ffff798c */ /* 0x0003e8000b000004 */
[----:B------:R1:W-:Y:S04]  /*3150*/  ATOMS.OR RZ, [UR4+0x18], R2 ;  /* 0x00001802ffff798c */ /* 0x0003e8000b000004 */
[----:B------:R1:W-:Y:S01]  /*3160*/  STS [UR37+0x150], R4 ;  /* 0x00015004ff007988 */ /* 0x0003e20008000825 */
[----:B------:R-:W-:Y:S05]  /*3170*/  BRA `(.L_x_58) ;  /* 0x0000000000107947 */ /* 0x000fea0003800000 */
.L_x_57:
[----:B------:R-:W-:-:S05]  /*3180*/  MOV R2, 0xffffffff ;  /* 0xffffffff00027802 */ /* 0x000fca0000000f00 */
[----:B------:R1:W-:Y:S02]  /*3190*/  STS [UR37+0x150], R2 ;  /* 0x00015002ff007988 */ /* 0x0003e40008000825 */
[----:B-1----:R-:W-:Y:S02]  /*31a0*/  MOV R2, 0x31c0 ;  /* 0x000031c000027802 */ /* 0x002fe40000000f00 */
[----:B-----5:R-:W-:Y:S05]  /*31b0*/  CALL.REL.NOINC `($__internal_1_$__cuda_sm10x_tcgen05_guardrail_trap_phase_invalid_during_alloc) ;  /* 0x0000006c000c7944 */ /* 0x020fea0003c00000 */
.L_x_58:
[----:B------:R-:W-:Y:S05]  /*31c0*/  WARPSYNC.ALL ;  /* 0x0000000000007948 */ /* 0x000fea0003800000 */
[----:B------:R-:W2:Y:S01]  /*31d0*/  S2UR UR5, SR_CgaCtaId ;  /* 0x00000000000579c3 */ /* 0x000ea20000008800 */
[----:B------:R-:W-:Y:S01]  /*31e0*/  UMOV UR4, 0x400 ;  /* 0x0000040000047882 */ /* 0x000fe20000000000 */
[----:B------:R-:W-:-:S06]  /*31f0*/  NOP ;  /* 0x0000000000007918 */ /* 0x000fcc0000000000 */
[----:B------:R-:W-:Y:S06]  /*3200*/  BAR.ARV 0x6, 0xa0 ;  /* 0x0182800000007b1d */ /* 0x000fec0000002000 */
[----:B------:R-:W3:Y:S01]  /*3210*/  LDCU UR7, c[0x0][0x38c] ;  /* 0x00007180ff0777ac */ /* 0x000ee20008000800 */
[----:B------:R-:W-:Y:S01]  /*3220*/  LOP3.LUT R0, R0, 0xffff, RZ, 0xc0, !PT ;  /* 0x0000ffff00007812 */ /* 0x000fe200078ec0ff */
[----:B------:R-:W-:Y:S01]  /*3230*/  IMAD.MOV.U32 R11, RZ, RZ, 0x1 ;  /* 0x00000001ff0b7424 */ /* 0x000fe200078e00ff */
[----:B------:R-:W-:Y:S01]  /*3240*/  CS2R R8, SRZ ;  /* 0x0000000000087805 */ /* 0x000fe2000001ff00 */
[----:B------:R-:W4:Y:S01]  /*3250*/  LDCU UR6, c[0x0][0x38c] ;  /* 0x00007180ff0677ac */ /* 0x000f220008000800 */
[----:B------:R-:W-:Y:S01]  /*3260*/  R2UR UR9, R0 ;  /* 0x00000000000972ca */ /* 0x000fe200000e0000 */
[----:B------:R-:W-:Y:S01]  /*3270*/  IMAD.MOV.U32 R10, RZ, RZ, RZ ;  /* 0x000000ffff0a7224 */ /* 0x000fe200078e00ff */
[----:B------:R-:W-:Y:S01]  /*3280*/  UMOV UR16, URZ ;  /* 0x000000ff00107c82 */ /* 0x000fe20008000000 */
[----:B------:R-:W-:Y:S01]  /*3290*/  UMOV UR15, URZ ;  /* 0x000000ff000f7c82 */ /* 0x000fe20008000000 */
[----:B--2---:R-:W-:Y:S01]  /*32a0*/  ULEA UR5, UR5, UR4, 0x18 ;  /* 0x0000000405057291 */ /* 0x004fe2000f8ec0ff */
[----:B------:R-:W-:Y:S01]  /*32b0*/  UMOV UR24, 0x0 ;  /* 0x0000000000187882 */ /* 0x000fe20000000000 */
[----:B------:R-:W-:-:S02]  /*32c0*/  UMOV UR25, 0x8218010 ;  /* 0x0821801000197882 */ /* 0x000fc40000000000 */
[----:B------:R-:W-:Y:S02]  /*32d0*/  UIADD3 UR11, UPT, UPT, UR5, 0x8400, URZ ;  /* 0x00008400050b7890 */ /* 0x000fe4000fffe0ff */
[----:B------:R-:W-:Y:S02]  /*32e0*/  UIADD3 UR12, UPT, UPT, UR5, 0x1c400, URZ ;  /* 0x0001c400050c7890 */ /* 0x000fe4000fffe0ff */
[----:B---3--:R-:W-:Y:S01]  /*32f0*/  UIADD3 UR7, UPT, UPT, UR7, 0x3f, URZ ;  /* 0x0000003f07077890 */ /* 0x008fe2000fffe0ff */
[----:B-1----:R-:W1:Y:S01]  /*3300*/  LDS R2, [UR5+0x150] ;  /* 0x00015005ff027984 */ /* 0x002e620008000800 */
[----:B------:R-:W-:Y:S02]  /*3310*/  USHF.R.U32.HI UR11, URZ, 0x4, UR11 ;  /* 0x00000004ff0b7899 */ /* 0x000fe4000801160b */
[----:B------:R-:W-:Y:S02]  /*3320*/  USHF.R.S32.HI UR4, URZ, 0x1f, UR7 ;  /* 0x0000001fff047899 */ /* 0x000fe40008011407 */
[----:B------:R-:W-:-:S02]  /*3330*/  USHF.R.U32.HI UR12, URZ, 0x4, UR12 ;  /* 0x00000004ff0c7899 */ /* 0x000fc4000801160c */
[----:B------:R-:W-:Y:S02]  /*3340*/  ULEA.HI UR4, UR4, UR7, URZ, 0x6 ;  /* 0x0000000704047291 */ /* 0x000fe4000f8f30ff */
[----:B------:R-:W-:Y:S02]  /*3350*/  ULOP3.LUT UR11, UR11, 0x3fff, URZ, 0xc0, !UPT ;  /* 0x00003fff0b0b7892 */ /* 0x000fe4000f8ec0ff */
[----:B------:R-:W-:Y:S02]  /*3360*/  USHF.R.S32.HI UR4, URZ, 0x6, UR4 ;  /* 0x00000006ff047899 */ /* 0x000fe40008011404 */
[----:B------:R-:W-:Y:S02]  /*3370*/  ULOP3.LUT UR12, UR12, 0x3fff, URZ, 0xc0, !UPT ;  /* 0x00003fff0c0c7892 */ /* 0x000fe4000f8ec0ff */
[----:B------:R-:W-:Y:S01]  /*3380*/  UISETP.LT.AND UP0, UPT, UR4, 0x1, UPT ;  /* 0x000000010400788c */ /* 0x000fe2000bf01270 */
[----:B------:R-:W-:Y:S01]  /*3390*/  UMOV UR22, 0x0 ;  /* 0x0000000000167882 */ /* 0x000fe20000000000 */
[----:B------:R-:W-:-:S02]  /*33a0*/  UMOV UR23, 0x8218010 ;  /* 0x0821801000177882 */ /* 0x000fc40000000000 */
[----:B------:R-:W-:Y:S02]  /*33b0*/  USEL UR10, UR4, 0x1, !UP0 ;  /* 0x00000001040a7887 */ /* 0x000fe4000c000000 */
[----:B------:R-:W-:Y:S02]  /*33c0*/  ULOP3.LUT UR11, UR11, 0x2000000, URZ, 0xfc, !UPT ;  /* 0x020000000b0b7892 */ /* 0x000fe4000f8efcff */
[----:B------:R-:W-:Y:S02]  /*33d0*/  ULOP3.LUT UR12, UR12, 0x2000000, URZ, 0xfc, !UPT ;  /* 0x020000000c0c7892 */ /* 0x000fe4000f8efcff */
[----:B------:R-:W-:Y:S02]  /*33e0*/  UIADD3 UR10, UPT, UPT, -UR10, URZ, URZ ;  /* 0x000000ff0a0a7290 */ /* 0x000fe4000fffe1ff */
[----:B----4-:R-:W-:Y:S01]  /*33f0*/  UISETP.GE.AND UP3, UPT, UR6, 0x1, UPT ;  /* 0x000000010600788c */ /* 0x010fe2000bf66270 */
[----:B------:R-:W-:Y:S01]  /*3400*/  UMOV UR20, 0x0 ;  /* 0x0000000000147882 */ /* 0x000fe20000000000 */
[----:B------:R-:W-:Y:S01]  /*3410*/  UMOV UR21, 0x8218010 ;  /* 0x0821801000157882 */ /* 0x000fe20000000000 */
[----:B------:R-:W-:Y:S01]  /*3420*/  UMOV UR18, 0x0 ;  /* 0x0000000000127882 */ /* 0x000fe20000000000 */
[----:B------:R-:W-:Y:S01]  /*3430*/  UMOV UR19, 0x8218010 ;  /* 0x0821801000137882 */ /* 0x000fe20000000000 */
[----:B-1----:R-:W-:-:S15]  /*3440*/  R2UR UR17, R2 ;  /* 0x00000000021172ca */ /* 0x002fde00000e0000 */
.L_x_67:
[----:B------:R-:W-:Y:S02]  /*3450*/  LEA R0, R10, UR5, 0x3 ;  /* 0x000000050a007c11 */ /* 0x000fe4000f8e18ff */
[----:B------:R-:W-:Y:S02]  /*3460*/  SHF.L.U32 R2, R9, 0x1f, RZ ;  /* 0x0000001f09027819 */ /* 0x000fe400000006ff */
[----:B------:R-:W-:Y:S01]  /*3470*/  PLOP3.LUT P0, PT, PT, PT, UP3, 0x80, 0x8 ;  /* 0x000000000008781c */ /* 0x000fe20003f0f038 */
[----:B------:R-:W-:Y:S01]  /*3480*/  VIADD R3, R0, 0xb0 ;  /* 0x000000b000037836 */ /* 0x000fe20000000000 */
[----:B-1----:R-:W1:Y:S02]  /*3490*/  SYNCS.PHASECHK.TRANS64.TRYWAIT P1, [R0+URZ+0xa0], R2 ;  /* 0x0000a002000075a7 */ /* 0x002e6400080211ff */
[----:B-1-3--:R-:W-:Y:S09]  /*34a0*/  @!P1 BRA `(.L_x_61) ;  /* 0x0000006000509947 */ /* 0x00aff20003800000 */
.L_x_156:
[----:B------:R-:W-:Y:S01]  /*34b0*/  LEA R4, R10, UR5, 0x4 ;  /* 0x000000050a047c11 */ /* 0x000fe2000f8e20ff */
[----:B------:R-:W-:Y:S01]  /*34c0*/  @UP3 ULEA UR6, UR15, UR5, 0x3 ;  /* 0x000000050f063291 */ /* 0x000fe2000f8e18ff */
[----:B------:R-:W-:Y:S01]  /*34d0*/  PLOP3.LUT P2, PT, PT, PT, PT, 0x80, 0x8 ;  /* 0x000000000008781c */ /* 0x000fe20003f4f070 */
[----:B------:R-:W-:Y:S01]  /*34e0*/  ULEA UR7, UR16, UR5, 0x3 ;  /* 0x0000000510077291 */ /* 0x000fe2000f8e18ff */
[----:B------:R-:W-:Y:S01]  /*34f0*/  PRMT R3, RZ, 0x654, R3 ;  /* 0x00000654ff037816 */ /* 0x000fe20000000003 */
[----:B------:R-:W-:Y:S01]  /*3500*/  ULEA UR8, UR16, UR17, 0x7 ;  /* 0x0000001110087291 */ /* 0x000fe2000f8e38ff */
[----:B------:R-:W2:Y:S01]  /*3510*/  LDS.128 R4, [R4+0x130] ;  /* 0x0001300004047984 */ /* 0x000ea20000000c00 */
[----:B-1----:R-:W-:Y:S02]  /*3520*/  @P0 SHF.L.U32 R2, R8, 0x1f, RZ ;  /* 0x0000001f08020819 */ /* 0x002fe400000006ff */
[----:B------:R-:W-:Y:S01]  /*3530*/  SHF.L.U32 R0, R11, 0x1f, RZ ;  /* 0x0000001f0b007819 */ /* 0x000fe200000006ff */
[----:B------:R-:W-:Y:S01]  /*3540*/  @!PT LDS RZ, [RZ] ;  /* 0x00000000fffff984 */ /* 0x000fe20000000800 */
[----:B------:R-:W-:Y:S01]  /*3550*/  @!PT LDS RZ, [RZ] ;  /* 0x00000000fffff984 */ /* 0x000fe20000000800 */
[----:B------:R-:W-:Y:S01]  /*3560*/  @!PT LDS RZ, [RZ] ;  /* 0x00000000fffff984 */ /* 0x000fe20000000800 */
[----:B------:R-:W-:Y:S01]  /*3570*/  @!PT LDS RZ, [RZ] ;  /* 0x00000000fffff984 */ /* 0x000fe20000000800 */
[----:B------:R1:W-:Y:S06]  /*3580*/  MEMBAR.ALL.CTA ;  /* 0x0000000000007992 */ /* 0x0003ec0000008000 */
[----:B-1----:R-:W1:Y:S02]  /*3590*/  FENCE.VIEW.ASYNC.S ;  /* 0x00000000000073c6 */ /* 0x002e640000000000 */
[----:B-1----:R1:W-:Y:S01]  /*35a0*/  SYNCS.ARRIVE.TRANS64.RED.A1T0 RZ, [R3+URZ], RZ ;  /* 0x000000ff03ff79a7 */ /* 0x0023e200081004ff */
[----:B------:R1:W3:Y:S01]  /*35b0*/  @P0 SYNCS.PHASECHK.TRANS64.TRYWAIT P2, [UR6], R2 ;  /* 0x00000002ff0005a7 */ /* 0x0002e20008041106 */
[----:B--2---:R-:W-:Y:S01]  /*35c0*/  LOP3.LUT P1, RZ, R6, 0x1, RZ, 0xc0, !PT ;  /* 0x0000000106ff7812 */ /* 0x004fe2000782c0ff */
[----:B------:R-:W2:Y:S02]  /*35d0*/  SYNCS.PHASECHK.TRANS64.TRYWAIT P0, [UR7+0xe0], R0 ;  /* 0x0000e000ff0075a7 */ /* 0x000ea40008001107 */
[----:B-123--:R-:W-:Y:S10]  /*35e0*/  @!P0 BRA `(.L_x_62) ;  /* 0x0000006000148947 */ /* 0x00eff40003800000 */
.L_x_158:
[----:B------:R-:W-:Y:S01]  /*35f0*/  IADD3 R10, PT, PT, R10, 0x1, RZ ;  /* 0x000000010a0a7810 */ /* 0x000fe20007ffe0ff */
[----:B------:R-:W-:Y:S06]  /*3600*/  BRA.U !UP3, `(.L_x_63) ;  /* 0x000000010bc07547 */ /* 0x000fec000b800000 */
[----:B------:R-:W-:Y:S01]  /*3610*/  UPLOP3.LUT UP4, UPT, UPT, UPT, UPT, 0x40, 0x4 ;  /* 0x000000000004789c */ /* 0x000fe20003f8e870 */
[----:B------:R-:W-:Y:S01]  /*3620*/  UMOV UR14, UR10 ;  /* 0x0000000a000e7c82 */ /* 0x000fe20008000000 */
[----:B------:R-:W-:Y:S01]  /*3630*/  UMOV UR13, UR4 ;  /* 0x00000004000d7c82 */ /* 0x000fe20008000000 */
[----:B------:R-:W-:-:S08]  /*3640*/  UMOV UR42, UR15 ;  /* 0x0000000f002a7c82 */ /* 0x000fd00008000000 */
.L_x_66:
[----:B------:R-:W-:Y:S02]  /*3650*/  UIADD3 UR14, UPT, UPT, UR14, 0x1, URZ ;  /* 0x000000010e0e7890 */ /* 0x000fe4000fffe0ff */
[----:B--2---:R-:W-:Y:S02]  /*3660*/  ULEA UR6, UR42, UR5, 0x3 ;  /* 0x000000052a067291 */ /* 0x004fe4000f8e18ff */
[----:B------:R-:W-:Y:S01]  /*3670*/  UISETP.NE.AND UP0, UPT, UR14, URZ, UPT ;  /* 0x000000ff0e00728c */ /* 0x000fe2000bf05270 */
[----:B---3--:R-:W-:Y:S10]  /*3680*/  @P2 BRA `(.L_x_64) ;  /* 0x00000000000c2947 */ /* 0x008ff40003800000 */
[----:B-1----:R-:W-:Y:S04]  /*3690*/  SHF.L.U32 R2, R8, 0x1f, RZ ;  /* 0x0000001f08027819 */ /* 0x002fe800000006ff */
[----:B------:R-:W1:Y:S02]  /*36a0*/  SYNCS.PHASECHK.TRANS64.TRYWAIT P0, [UR6], R2 ;  /* 0x00000002ff0075a7 */ /* 0x000e640008001106 */
[----:B-1----:R-:W-:Y:S05]  /*36b0*/  @!P0 BRA `(.L_x_65) ;  /* 0x0000005c00f88947 */ /* 0x002fea0003800000 */
.L_x_64:
[----:B------:R-:W-:Y:S01]  /*36c0*/  UISETP.NE.AND UP1, UPT, UR13, 0x1, UPT ;  /* 0x000000010d00788c */ /* 0x000fe2000bf25270 */
[----:B------:R-:W-:Y:S01]  /*36d0*/  PLOP3.LUT P2, PT, PT, PT, PT, 0x80, 0x8 ;  /* 0x000000000008781c */ /* 0x000fe20003f4f070 */
[----:B------:R-:W-:Y:S02]  /*36e0*/  UIADD3 UR15, UPT, UPT, UR42, 0x1, URZ ;  /* 0x000000012a0f7890 */ /* 0x000fe4000fffe0ff */
[----:B------:R-:W-:Y:S02]  /*36f0*/  ULEA UR28, UR42, UR12, 0xa ;  /* 0x0000000c2a1c7291 */ /* 0x000fe4000f8e50ff */
[----:B------:R-:W-:Y:S01]  /*3700*/  UISETP.NE.AND UP2, UPT, UR15, 0x5, UPT ;  /* 0x000000050f00788c */ /* 0x000fe2000bf45270 */
[----:B------:R-:W-:Y:S01]  /*3710*/  PLOP3.LUT P0, PT, PT, PT, UP1, 0x80, 0x8 ;  /* 0x000000000008781c */ /* 0x000fe20003f0f018 */
[----:B------:R-:W-:Y:S02]  /*3720*/  UIADD3 UR40, UPT, UPT, UR28, 0x80, URZ ;  /* 0x000000801c287890 */ /* 0x000fe4000fffe0ff */
[----:B------:R-:W-:Y:S02]  /*3730*/  USEL UR27, URZ, 0x1, UP2 ;  /* 0x00000001ff1b7887 */ /* 0x000fe40009000000 */
[----:B------:R-:W-:Y:S02]  /*3740*/  USEL UR15, UR15, URZ, UP2 ;  /* 0x000000ff0f0f7287 */ /* 0x000fe40009000000 */
[----:B------:R-:W-:Y:S02]  /*3750*/  UIADD3 UR36, UPT, UPT, UR28, 0x100, URZ ;  /* 0x000001001c247890 */ /* 0x000fe4000fffe0ff */
[----:B------:R-:W-:Y:S01]  /*3760*/  @UP1 ULEA UR26, UR15, UR5, 0x3 ;  /* 0x000000050f1a1291 */ /* 0x000fe2000f8e18ff */
[----:B------:R-:W-:Y:S01]  /*3770*/  LOP3.LUT R8, R8, UR27, RZ, 0x3c, !PT ;  /* 0x0000001b08087c12 */ /* 0x000fe2000f8e3cff */
[----:B------:R-:W-:Y:S02]  /*3780*/  UIADD3 UR32, UPT, UPT, UR28, 0x180, URZ ;  /* 0x000001801c207890 */ /* 0x000fe4000fffe0ff */
[----:B------:R-:W-:Y:S01]  /*3790*/  UIADD3 UR6, UPT, UPT, UR6, 0x28, URZ ;  /* 0x0000002806067890 */ /* 0x000fe2000fffe0ff */
[----:B-1----:R-:W-:Y:S01]  /*37a0*/  @P0 SHF.L.U32 R0, R8, 0x1f, RZ ;  /* 0x0000001f08000819 */ /* 0x002fe200000006ff */
[----:B------:R-:W-:Y:S01]  /*37b0*/  UIADD3 UR13, UPT, UPT, UR13, -0x1, URZ ;  /* 0xffffffff0d0d7890 */ /* 0x000fe2000fffe0ff */
[----:B------:R-:W-:Y:S02]  /*37c0*/  UMOV UR29, 0x40004040 ;  /* 0x40004040001d7882 */ /* 0x000fe40000000000 */
[----:B------:R2:W3:Y:S01]  /*37d0*/  @P0 SYNCS.PHASECHK.TRANS64.TRYWAIT P2, [UR26], R0 ;  /* 0x00000000ff0005a7 */ /* 0x0004e2000804111a */
[----:B------:R-:W-:Y:S01]  /*37e0*/  ULEA UR26, UR42, UR11, 0xa ;  /* 0x0000000b2a1a7291 */ /* 0x000fe2000f8e50ff */
[----:B------:R-:W-:Y:S01]  /*37f0*/  UMOV UR27, 0x40004040 ;  /* 0x40004040001b7882 */ /* 0x000fe20000000000 */
[----:B------:R-:W-:Y:S02]  /*3800*/  UMOV UR41, 0x40004040 ;  /* 0x4000404000297882 */ /* 0x000fe40000000000 */
[----:B------:R-:W-:Y:S02]  /*3810*/  UIADD3 UR38, UPT, UPT, UR26, 0x80, URZ ;  /* 0x000000801a267890 */ /* 0x000fe4000fffe0ff */
[----:B------:R-:W-:Y:S02]  /*3820*/  UIADD3 UR34, UPT, UPT, UR26, 0x100, URZ ;  /* 0x000001001a227890 */ /* 0x000fe4000fffe0ff */
[----:B------:R-:W-:Y:S01]  /*3830*/  UIADD3 UR30, UPT, UPT, UR26, 0x180, URZ ;  /* 0x000001801a1e7890 */ /* 0x000fe2000fffe0ff */
[----:B------:R2:W-:Y:S01]  /*3840*/  UTCHMMA gdesc[UR26], gdesc[UR28], tmem[UR8], tmem[UR24], idesc[UR25], UP4 ;  /* 0x00ff181c1a0075ea */ /* 0x0005e2000a000008 */
[----:B------:R-:W-:Y:S01]  /*3850*/  UPLOP3.LUT UP4, UPT, UPT, UPT, UPT, 0x80, 0x8 ;  /* 0x000000000008789c */ /* 0x000fe20003f8f070 */
[----:B------:R-:W-:Y:S01]  /*3860*/  UMOV UR39, 0x40004040 ;  /* 0x4000404000277882 */ /* 0x000fe20000000000 */
[----:B------:R-:W-:Y:S01]  /*3870*/  UMOV UR37, 0x40004040 ;  /* 0x4000404000257882 */ /* 0x000fe20000000000 */
[----:B------:R2:W-:Y:S01]  /*3880*/  UTCHMMA gdesc[UR38], gdesc[UR40], tmem[UR8], tmem[UR22], idesc[UR23], UPT ;  /* 0x00ff1628260075ea */ /* 0x0005e2000b800008 */
[----:B------:R-:W-:Y:S01]  /*3890*/  UMOV UR35, 0x40004040 ;  /* 0x4000404000237882 */ /* 0x000fe20000000000 */
[----:B------:R-:W-:Y:S01]  /*38a0*/  UMOV UR33, 0x40004040 ;  /* 0x4000404000217882 */ /* 0x000fe20000000000 */
[----:B------:R-:W-:Y:S01]  /*38b0*/  UMOV UR31, 0x40004040 ;  /* 0x40004040001f7882 */ /* 0x000fe20000000000 */
[----:B------:R2:W-:Y:S01]  /*38c0*/  UTCHMMA gdesc[UR34], gdesc[UR36], tmem[UR8], tmem[UR20], idesc[UR21], UPT ;  /* 0x00ff1424220075ea */ /* 0x0005e2000b800008 */
[----:B------:R2:W-:Y:S01]  /*38d0*/  UTCHMMA gdesc[UR30], gdesc[UR32], tmem[UR8], tmem[UR18], idesc[UR19], UPT ;  /* 0x00ff12201e0075ea */ /* 0x0005e2000b800008 */
[----:B------:R2:W-:Y:S01]  /*38e0*/  UTCBAR.MULTICAST [UR6], URZ, UR9 ;  /* 0x000000ff060073e9 */ /* 0x0005e20008000809 */
[----:B------:R-:W-:Y:S01]  /*38f0*/  UMOV UR42, UR15 ;  /* 0x0000000f002a7c82 */ /* 0x000fe20008000000 */
[----:B------:R-:W-:Y:S05]  /*3900*/  BRA.U UP0, `(.L_x_66) ;  /* 0xfffffffd00507547 */ /* 0x000fea000b83ffff */
.L_x_63:
[----:B------:R-:W-:Y:S01]  /*3910*/  UIADD3 UR16, UPT, UPT, UR16, 0x1, URZ ;  /* 0x0000000110107890 */ /* 0x000fe2000fffe0ff */
[C---:B------:R-:W-:Y:S01]  /*3920*/  ISETP.NE.AND P0, PT, R10.reuse, 0x2, PT ;  /* 0x000000020a00780c */ /* 0x040fe20003f05270 */
[----:B------:R-:W-:Y:S02]  /*3930*/  UIADD3 UR7, UPT, UPT, UR7, 0xc0, URZ ;  /* 0x000000c007077890 */ /* 0x000fe4000fffe0ff */
[----:B------:R-:W-:Y:S01]  /*3940*/  UISETP.NE.AND UP0, UPT, UR16, 0x4, UPT ;  /* 0x000000041000788c */ /* 0x000fe2000bf05270 */
[----:B-12---:R-:W-:Y:S02]  /*3950*/  SEL R0, RZ, 0x1, P0 ;  /* 0x00000001ff007807 */ /* 0x006fe40000000000 */
[----:B------:R-:W-:Y:S01]  /*3960*/  SEL R10, R10, RZ, P0 ;  /* 0x000000ff0a0a7207 */ /* 0x000fe20000000000 */
[----:B------:R-:W-:Y:S01]  /*3970*/  USEL UR6, URZ, 0x1, UP0 ;  /* 0x00000001ff067887 */ /* 0x000fe20008000000 */
[----:B------:R-:W-:Y:S01]  /*3980*/  LOP3.LUT R9, R9, R0, RZ, 0x3c, !PT ;  /* 0x0000000009097212 */ /* 0x000fe200078e3cff */
[----:B------:R-:W-:Y:S01]  /*3990*/  USEL UR16, UR16, URZ, UP0 ;  /* 0x000000ff10107287 */ /* 0x000fe20008000000 */
[----:B------:R1:W-:Y:S03]  /*39a0*/  UTCBAR [UR7], URZ ;  /* 0x000000ff070073e9 */ /* 0x0003e600080000ff */
[----:B------:R-:W-:Y:S01]  /*39b0*/  LOP3.LUT R11, R11, UR6, RZ, 0x3c, !PT ;  /* 0x000000060b0b7c12 */ /* 0x000fe2000f8e3cff */
[----:B------:R-:W-:Y:S07]  /*39c0*/  @P1 BRA `(.L_x_67) ;  /* 0xfffffff800a01947 */ /* 0x000fee000383ffff */
[----:B------:R-:W2:Y:S01]  /*39d0*/  S2UR UR4, SR_CgaCtaId ;  /* 0x00000000000479c3 */ /* 0x000ea20000008800 */
[----:B------:R-:W-:Y:S01]  /*39e0*/  ELECT P0, URZ, PT ;  /* 0x0000000000ff782f */ /* 0x000fe20003800000 */
[----:B------:R-:W-:Y:S01]  /*39f0*/  IMAD.MOV.U32 R0, RZ, RZ, 0x1 ;  /* 0x00000001ff007424 */ /* 0x000fe200078e00ff */
[----:B------:R-:W-:Y:S01]  /*3a00*/  UIADD3 UR5, UPT, UPT, UR5, 0xe0, URZ ;  /* 0x000000e005057890 */ /* 0x000fe2000fffe0ff */
[----:B------:R-:W-:Y:S01]  /*3a10*/  SHF.L.U32 R2, R11, 0x1f, RZ ;  /* 0x0000001f0b027819 */ /* 0x000fe200000006ff */
[----:B------:R-:W-:-:S03]  /*3a20*/  UMOV UR6, 0x40 ;  /* 0x0000004000067882 */ /* 0x000fc60000000000 */
[----:B------:R-:W-:Y:S01]  /*3a30*/  UVIRTCOUNT.DEALLOC.SMPOOL 0x80 ;  /* 0x000000800000784c */ /* 0x000fe20000000000 */
[----:B--2---:R-:W-:Y:S02]  /*3a40*/  ULEA UR4, UR4, UR6, 0x18 ;  /* 0x0000000604047291 */ /* 0x004fe4000f8ec0ff */
[----:B------:R-:W-:-:S07]  /*3a50*/  ULEA UR6, UR16, UR5, 0x3 ;  /* 0x0000000510067291 */ /* 0x000fce000f8e18ff */
[----:B------:R2:W-:Y:S02]  /*3a60*/  @P0 STS.U8 [UR4+0x1c], R0 ;  /* 0x00001c00ff000988 */ /* 0x0005e40008000004 */
[----:B------:R-:W4:Y:S02]  /*3a70*/  SYNCS.PHASECHK.TRANS64.TRYWAIT P0, [UR6], R2 ;  /* 0x00000002ff0075a7 */ /* 0x000f240008001106 */
[----:B--2-4-:R-:W-:Y:S05]  /*3a80*/  @!P0 BRA `(.L_x_68) ;  /* 0x0000005c001c8947 */ /* 0x014fea0003800000 */
.L_x_161:
[----:B-1----:R-:W-:-:S04]  /*3a90*/  UIADD3 UR7, UPT, UPT, UR16, 0x1, URZ ;  /* 0x0000000110077890 */ /* 0x002fc8000fffe0ff */
[----:B------:R-:W-:-:S04]  /*3aa0*/  UISETP.NE.AND UP0, UPT, UR7, 0x4, UPT ;  /* 0x000000040700788c */ /* 0x000fc8000bf05270 */
[----:B------:R-:W-:Y:S02]  /*3ab0*/  USEL UR8, URZ, 0x1, UP0 ;  /* 0x00000001ff087887 */ /* 0x000fe40008000000 */
[----:B------:R-:W-:-:S04]  /*3ac0*/  USEL UR7, UR7, URZ, UP0 ;  /* 0x000000ff07077287 */ /* 0x000fc80008000000 */
[----:B------:R-:W-:Y:S01]  /*3ad0*/  ULEA UR6, UR7, UR5, 0x3 ;  /* 0x0000000507067291 */ /* 0x000fe2000f8e18ff */
[----:B--2---:R-:W-:-:S04]  /*3ae0*/  LOP3.LUT R2, R11, UR8, RZ, 0x3c, !PT ;  /* 0x000000080b027c12 */ /* 0x004fc8000f8e3cff */
[----:B------:R-:W-:-:S04]  /*3af0*/  SHF.L.U32 R3, R2, 0x1f, RZ ;  /* 0x0000001f02037819 */ /* 0x000fc800000006ff */
[----:B------:R-:W1:Y:S02]  /*3b00*/  SYNCS.PHASECHK.TRANS64.TRYWAIT P0, [UR6], R3 ;  /* 0x00000003ff0075a7 */ /* 0x000e640008001106 */
[----:B-1----:R-:W-:Y:S05]  /*3b10*/  @!P0 BRA `(.L_x_69) ;  /* 0x0000005c00108947 */ /* 0x002fea0003800000 */
.L_x_163:
        /* <DEDUP_REMOVED lines=9> */
.L_x_165:
[----:B------:R-:W-:-:S04]  /*3bb0*/  UIADD3 UR7, UPT, UPT, UR7, 0x1, URZ ;  /* 0x0000000107077890 */ /* 0x000fc8000fffe0ff */
[----:B------:R-:W-:-:S04]  /*3bc0*/  UISETP.NE.AND UP0, UPT, UR7, 0x4, UPT ;  /* 0x000000040700788c */ /* 0x000fc8000bf05270 */
[----:B------:R-:W-:Y:S02]  /*3bd0*/  USEL UR6, URZ, 0x1, UP0 ;  /* 0x00000001ff067887 */ /* 0x000fe40008000000 */
[----:B------:R-:W-:-:S04]  /*3be0*/  USEL UR7, UR7, URZ, UP0 ;  /* 0x000000ff07077287 */ /* 0x000fc80008000000 */
[----:B------:R-:W-:Y:S01]  /*3bf0*/  ULEA UR7, UR7, UR5, 0x3 ;  /* 0x0000000507077291 */ /* 0x000fe2000f8e18ff */
[----:B------:R-:W-:-:S04]  /*3c00*/  LOP3.LUT R2, R2, UR6, RZ, 0x3c, !PT ;  /* 0x0000000602027c12 */ /* 0x000fc8000f8e3cff */
[----:B------:R-:W-:-:S04]  /*3c10*/  SHF.L.U32 R2, R2, 0x1f, RZ ;  /* 0x0000001f02027819 */ /* 0x000fc800000006ff */
[----:B------:R-:W2:Y:S02]  /*3c20*/  SYNCS.PHASECHK.TRANS64.TRYWAIT P0, [UR7], R2 ;  /* 0x00000002ff0075a7 */ /* 0x000ea40008001107 */
[----:B--2---:R-:W-:Y:S05]  /*3c30*/  @!P0 BRA `(.L_x_71) ;  /* 0x0000005800f88947 */ /* 0x004fea0003800000 */
.L_x_167:
[----:B------:R-:W-:Y:S01]  /*3c40*/  NOP ;  /* 0x0000000000007918 */ /* 0x000fe20000000000 */
[----:B-1----:R-:W1:Y:S01]  /*3c50*/  LDS R0, [UR4+0x14] ;  /* 0x00001404ff007984 */ /* 0x002e620008000800 */
[----:B------:R-:W-:Y:S01]  /*3c60*/  ULOP3.LUT UR6, UR17, 0xffff, URZ, 0xc0, !UPT ;  /* 0x0000ffff11067892 */ /* 0x000fe2000f8ec0ff */
[----:B------:R-:W-:Y:S01]  /*3c70*/  UMOV UR8, 0xffff ;  /* 0x0000ffff00087882 */ /* 0x000fe20000000000 */
[----:B------:R-:W-:Y:S02]  /*3c80*/  UMOV UR5, 0x1 ;  /* 0x0000000100057882 */ /* 0x000fe40000000000 */
[----:B------:R-:W-:-:S04]  /*3c90*/  USHF.R.U32.HI UR6, URZ, 0x5, UR6 ;  /* 0x00000005ff067899 */ /* 0x000fc80008011606 */
[----:B------:R-:W-:Y:S02]  /*3ca0*/  USHF.L.U32 UR8, UR8, UR6, URZ ;  /* 0x0000000608087299 */ /* 0x000fe400080006ff */
[----:B------:R-:W-:-:S04]  /*3cb0*/  USHF.L.U32 UR5, UR5, UR6, URZ ;  /* 0x0000000605057299 */ /* 0x000fc800080006ff */
[----:B-1----:R-:W-:-:S04]  /*3cc0*/  LOP3.LUT R0, R0, UR8, RZ, 0xc0, !PT ;  /* 0x0000000800007c12 */ /* 0x002fc8000f8ec0ff */
[----:B------:R-:W-:-:S13]  /*3cd0*/  ISETP.NE.AND P0, PT, R0, UR8, PT ;  /* 0x0000000800007c0c */ /* 0x000fda000bf05270 */
[----:B------:R-:W-:Y:S05]  /*3ce0*/  @P0 BRA `(.L_x_72) ;  /* 0x0000000000580947 */ /* 0x000fea0003800000 */
[----:B------:R-:W1:Y:S02]  /*3cf0*/  LDS R0, [UR4+0x18] ;  /* 0x00001804ff007984 */ /* 0x000e640008000800 */
[----:B-1----:R-:W-:-:S04]  /*3d00*/  LOP3.LUT R0, R0, UR5, RZ, 0xc0, !PT ;  /* 0x0000000500007c12 */ /* 0x002fc8000f8ec0ff */
[----:B------:R-:W-:-:S13]  /*3d10*/  ISETP.NE.AND P0, PT, R0, UR5, PT ;  /* 0x0000000500007c0c */ /* 0x000fda000bf05270 */
[----:B------:R-:W-:Y:S05]  /*3d20*/  @P0 BRA `(.L_x_73) ;  /* 0x00000000003c0947 */ /* 0x000fea0003800000 */
[----:B------:R-:W1:Y:S01]  /*3d30*/  S2R R2, SR_LANEID ;  /* 0x0000000000027919 */ /* 0x000e620000000000 */
[----:B------:R-:W-:Y:S01]  /*3d40*/  ULOP3.LUT UR8, URZ, UR8, URZ, 0x33, !UPT ;  /* 0x00000008ff087292 */ /* 0x000fe2000f8e33ff */
[----:B------:R-:W-:Y:S02]  /*3d50*/  VOTEU.ANY UR7, UPT, PT ;  /* 0x0000000000077886 */ /* 0x000fe400038e0100 */
[----:B------:R-:W-:-:S03]  /*3d60*/  UFLO.U32 UR7, UR7 ;  /* 0x00000007000772bd */ /* 0x000fc600080e0000 */
[----:B------:R-:W-:-:S04]  /*3d70*/  IMAD.U32 R0, RZ, RZ, UR8 ;  /* 0x00000008ff007e24 */ /* 0x000fc8000f8e00ff */
[----:B------:R2:W4:Y:S02]  /*3d80*/  REDUX UR6, R0 ;  /* 0x00000000000673c4 */ /* 0x0005240000000000 */
[----:B------:R1:W-:Y:S02]  /*3d90*/  UTCATOMSWS.AND URZ, UR8 ;  /* 0x0000000800ff79e3 */ /* 0x0003e40008000000 */
[----:B-1----:R-:W-:Y:S02]  /*3da0*/  ISETP.EQ.U32.AND P0, PT, R2, UR7, PT ;  /* 0x0000000702007c0c */ /* 0x002fe4000bf02070 */
[----:B--2---:R-:W-:Y:S02]  /*3db0*/  LOP3.LUT R0, RZ, UR5, RZ, 0x33, !PT ;  /* 0x00000005ff007c12 */ /* 0x004fe4000f8e33ff */
[----:B----4-:R-:W-:Y:S02]  /*3dc0*/  MOV R2, UR6 ;  /* 0x0000000600027c02 */ /* 0x010fe40008000f00 */
[----:B------:R-:W1:Y:S07]  /*3dd0*/  REDUX UR5, R0 ;  /* 0x00000000000573c4 */ /* 0x000e6e0000000000 */
[----:B------:R2:W-:Y:S01]  /*3de0*/  @P0 ATOMS.AND RZ, [UR4+0x14], R2 ;  /* 0x00001402ffff098c */ /* 0x0005e2000a800004 */
[----:B-1----:R-:W-:-:S05]  /*3df0*/  IMAD.U32 R0, RZ, RZ, UR5 ;  /* 0x00000005ff007e24 */ /* 0x002fca000f8e00ff */
[----:B------:R2:W-:Y:S01]  /*3e00*/  @P0 ATOMS.AND RZ, [UR4+0x18], R0 ;  /* 0x00001800ffff098c */ /* 0x0005e2000a800004 */
[----:B------:R-:W-:Y:S05]  /*3e10*/  BRA `(.L_x_74) ;  /* 0x0000000000147947 */ /* 0x000fea0003800000 */
.L_x_73:
[----:B------:R-:W-:Y:S02]  /*3e20*/  MOV R2, 0x3e40 ;  /* 0x00003e4000027802 */ /* 0x000fe40000000f00 */
[----:B---3-5:R-:W-:Y:S05]  /*3e30*/  CALL.REL.NOINC `($__internal_0_$__cuda_sm10x_tcgen05_guardrail_trap_col_being_dealloced_not_returned_by_alloc) ;  /* 0x0000005c00e07944 */ /* 0x028fea0003c00000 */
[----:B------:R-:W-:Y:S05]  /*3e40*/  BRA `(.L_x_74) ;  /* 0x0000000000087947 */ /* 0x000fea0003800000 */
.L_x_72:
[----:B------:R-:W-:Y:S02]  /*3e50*/  MOV R2, 0x3e70 ;  /* 0x00003e7000027802 */ /* 0x000fe40000000f00 */
[----:B---3-5:R-:W-:Y:S05]  /*3e60*/  CALL.REL.NOINC `($__internal_2_$__cuda_sm10x_tcgen05_guardrail_trap_unallocated_columns_being_dealloced) ;  /* 0x0000005c00ec7944 */ /* 0x028fea0003c00000 */
.L_x_74:
[----:B------:R-:W-:Y:S01]  /*3e70*/  NOP ;  /* 0x0000000000007918 */ /* 0x000fe20000000000 */
[----:B------:R-:W-:Y:S05]  /*3e80*/  EXIT ;  /* 0x000000000000794d */ /* 0x000fea0003800000 */
.L_x_56:
[----:B------:R-:W-:-:S09]  /*3e90*/  UISETP.NE.OR UP4, UPT, UR5, 0x3, !UP4 ;  /* 0x000000030500788c */ /* 0x000fd2000e785670 */
[----:B------:R-:W-:Y:S05]  /*3ea0*/  BRA.U UP4, `(.L_x_75) ;  /* 0x0000000d04fc7547 */ /* 0x000fea000b800000 */
[----:B------:R-:W1:Y:S01]  /*3eb0*/  LDC R0, c[0x0][0xb30] ;  /* 0x0002cc00ff007b82 */ /* 0x000e620000000800 */
[----:B------:R-:W-:Y:S01]  /*3ec0*/  UMOV UR4, 0x400 ;  /* 0x0000040000047882 */ /* 0x000fe20000000000 */
[----:B------:R-:W-:Y:S01]  /*3ed0*/  HFMA2 R31, -RZ, RZ, 0, 0 ;  /* 0x00000000ff1f7431 */ /* 0x000fe200000001ff */
[----:B------:R-:W-:Y:S01]  /*3ee0*/  ULEA UR4, UR37, UR4, 0x18 ;  /* 0x0000000425047291 */ /* 0x000fe2000f8ec0ff */
[----:B------:R-:W-:Y:S01]  /*3ef0*/  IMAD.MOV.U32 R33, RZ, RZ, 0x1 ;  /* 0x00000001ff217424 */ /* 0x000fe200078e00ff */
[----:B------:R-:W-:Y:S01]  /*3f00*/  MOV R29, 0x2000 ;  /* 0x00002000001d7802 */ /* 0x000fe20000000f00 */
[----:B------:R-:W-:Y:S01]  /*3f10*/  IMAD.MOV.U32 R32, RZ, RZ, RZ ;  /* 0x000000ffff207224 */ /* 0x000fe200078e00ff */
[----:B------:R-:W-:Y:S01]  /*3f20*/  UIADD3 UR5, UPT, UPT, UR4, 0x68, URZ ;  /* 0x0000006804057890 */ /* 0x000fe2000fffe0ff */
[----:B------:R-:W2:Y:S01]  /*3f30*/  LDC R28, c[0x0][0x370] ;  /* 0x0000dc00ff1c7b82 */ /* 0x000ea20000000800 */
[----:B------:R-:W-:Y:S02]  /*3f40*/  UPLOP3.LUT UP0, UPT, UPT, UPT, UPT, 0x40, 0x4 ;  /* 0x000000000004789c */ /* 0x000fe40003f0e870 */
[----:B------:R-:W-:-:S02]  /*3f50*/  UIADD3 UR33, UPT, UPT, UR4, 0x50, URZ ;  /* 0x0000005004217890 */ /* 0x000fc4000fffe0ff */
[----:B------:R-:W-:Y:S02]  /*3f60*/  UIADD3 UR25, UPT, UPT, UR4, 0x58, URZ ;  /* 0x0000005804197890 */ /* 0x000fe4000fffe0ff */
[----:B------:R-:W-:Y:S01]  /*3f70*/  UIADD3 UR17, UPT, UPT, UR4, 0x60, URZ ;  /* 0x0000006004117890 */ /* 0x000fe2000fffe0ff */
[----:B------:R-:W3:Y:S01]  /*3f80*/  LDC R3, c[0x0][0xb0c] ;  /* 0x0002c300ff037b82 */ /* 0x000ee20000000800 */
[----:B------:R-:W-:-:S07]  /*3f90*/  UPRMT UR5, UR37, 0x654, UR5 ;  /* 0x0000065425057896 */ /* 0x000fce0008000005 */
[----:B------:R-:W4:Y:S01]  /*3fa0*/  LDC R22, c[0x0][0xb20] ;  /* 0x0002c800ff167b82 */ /* 0x000f220000000800 */
[----:B-1----:R-:W-:-:S07]  /*3fb0*/  ISETP.NE.AND P1, PT, R0, 0x1, PT ;  /* 0x000000010000780c */ /* 0x002fce0003f25270 */
[----:B------:R-:W1:Y:S08]  /*3fc0*/  LDC.64 R34, c[0x0][0x348] ;  /* 0x0000d200ff227b82 */ /* 0x000e700000000a00 */
[----:B------:R-:W1:Y:S08]  /*3fd0*/  LDC.64 R14, c[0x0][0x888] ;  /* 0x00022200ff0e7b82 */ /* 0x000e700000000a00 */
[----:B------:R-:W1:Y:S08]  /*3fe0*/  LDC.64 R18, c[0x0][0xb10] ;  /* 0x0002c400ff127b82 */ /* 0x000e700000000a00 */
[----:B------:R-:W1:Y:S08]  /*3ff0*/  LDC.64 R6, c[0x0][0xb18] ;  /* 0x0002c600ff067b82 */ /* 0x000e700000000a00 */
[----:B------:R-:W1:Y:S08]  /*4000*/  LDC.64 R4, c[0x0][0xb28] ;  /* 0x0002ca00ff047b82 */ /* 0x000e700000000a00 */
[----:B------:R-:W1:Y:S08]  /*4010*/  LDC.64 R16, c[0x0][0x890] ;  /* 0x00022400ff107b82 */ /* 0x000e700000000a00 */
[----:B--234-:R-:W1:Y:S02]  /*4020*/  LDC R23, c[0x0][0x374] ;  /* 0x0000dd00ff177b82 */ /* 0x01ce640000000800 */
.L_x_86:
[C---:B------:R-:W-:Y:S02]  /*4030*/  LEA R0, R32.reuse, UR4, 0x3 ;  /* 0x0000000420007c11 */ /* 0x040fe4000f8e18ff */
[----:B------:R-:W-:Y:S02]  /*4040*/  SHF.L.U32 R2, R31, 0x1f, RZ ;  /* 0x0000001f1f027819 */ /* 0x000fe400000006ff */
[----:B------:R-:W-:Y:S02]  /*4050*/  LEA R24, R32, UR4, 0x4 ;  /* 0x0000000420187c11 */ /* 0x000fe4000f8e20ff */
[----:B--2---:R-:W2:Y:S02]  /*4060*/  SYNCS.PHASECHK.TRANS64.TRYWAIT P0, [R0+URZ+0xa0], R2 ;  /* 0x0000a002000075a7 */ /* 0x004ea400080011ff */
[----:B--2---:R-:W-:Y:S05]  /*4070*/  @!P0 BRA `(.L_x_76) ;  /* 0x0000005800008947 */ /* 0x004fea0003800000 */
.L_x_168:
[----:B------:R-:W-:Y:S01]  /*4080*/  ISETP.GE.AND P0, PT, R40, 0x1, PT ;  /* 0x000000012800780c */ /* 0x000fe20003f06270 */
[----:B------:R-:W3:Y:S01]  /*4090*/  LDS.128 R24, [R24+0x130] ;  /* 0x0001300018187984 */ /* 0x000ee20000000c00 */
[----:B--2---:R-:W-:Y:S01]  /*40a0*/  VIADD R0, R0, 0xb0 ;  /* 0x000000b000007836 */ /* 0x004fe20000000000 */
[----:B------:R-:W-:Y:S01]  /*40b0*/  @!PT LDS RZ, [RZ] ;  /* 0x00000000fffff984 */ /* 0x000fe20000000800 */
[----:B------:R-:W-:Y:S01]  /*40c0*/  @!PT LDS RZ, [RZ] ;  /* 0x00000000fffff984 */ /* 0x000fe20000000800 */
[----:B------:R-:W-:Y:S01]  /*40d0*/  @!PT LDS RZ, [RZ] ;  /* 0x00000000fffff984 */ /* 0x000fe20000000800 */
[----:B------:R-:W-:Y:S01]  /*40e0*/  @!PT LDS RZ, [RZ] ;  /* 0x00000000fffff984 */ /* 0x000fe20000000800 */
[----:B------:R2:W-:Y:S06]  /*40f0*/  MEMBAR.ALL.CTA ;  /* 0x0000000000007992 */ /* 0x0005ec0000008000 */
[----:B--2---:R-:W2:Y:S01]  /*4100*/  FENCE.VIEW.ASYNC.S ;  /* 0x00000000000073c6 */ /* 0x004ea20000000000 */
[----:B------:R-:W-:Y:S04]  /*4110*/  PRMT R0, RZ, 0x654, R0 ;  /* 0x00000654ff007816 */ /* 0x000fe80000000000 */
[----:B--2---:R2:W-:Y:S01]  /*4120*/  SYNCS.ARRIVE.TRANS64.RED.A1T0 RZ, [R0+URZ], RZ ;  /* 0x000000ff00ff79a7 */ /* 0x0045e200081004ff */
[----:B---3--:R-:W-:Y:S11]  /*4130*/  LOP3.LUT P3, RZ, R26, 0x1, RZ, 0xc0, !PT ;  /* 0x000000011aff7812 */ /* 0x008ff6000786c0ff */
[----:B------:R-:W-:Y:S02]  /*4140*/  @!UPT UIADD3 URZ, UPT, UPT, URZ, URZ, URZ ;  /* 0x000000fffffff290 */ /* 0x000fe4000fffe0ff */
[----:B------:R-:W-:Y:S02]  /*4150*/  @P3 MOV R11, R24 ;  /* 0x00000018000b3202 */ /* 0x000fe40000000f00 */
[----:B------:R-:W-:Y:S01]  /*4160*/  @P3 LOP3.LUT R10, R25, 0xffff, RZ, 0xc0, !PT ;  /* 0x0000ffff190a3812 */ /* 0x000fe200078ec0ff */
[----:B--2---:R-:W-:Y:S06]  /*4170*/  @!P0 BRA `(.L_x_77) ;  /* 0x0000000000a48947 */ /* 0x004fec0003800000 */
[-C--:B-1----:R-:W-:Y:S01]  /*4180*/  IMAD.HI.U32 R0, R23, R7.reuse, RZ ;  /* 0x0000000717007227 */ /* 0x082fe200078e00ff */
[----:B------:R-:W-:Y:S02]  /*4190*/  ISETP.NE.AND P0, PT, R6, 0x1, PT ;  /* 0x000000010600780c */ /* 0x000fe40003f05270 */
[----:B------:R-:W-:Y:S01]  /*41a0*/  ISETP.NE.AND P2, PT, R40, 0x1, PT ;  /* 0x000000012800780c */ /* 0x000fe20003f45270 */
[----:B------:R-:W-:Y:S01]  /*41b0*/  IMAD.HI.U32 R9, R28, R18, RZ ;  /* 0x000000121c097227 */ /* 0x000fe200078e00ff */
[----:B------:R-:W-:Y:S02]  /*41c0*/  SHF.R.U32.HI R0, RZ, R22, R0 ;  /* 0x00000016ff007219 */ /* 0x000fe40000011600 */
[----:B------:R-:W-:Y:S01]  /*41d0*/  ISETP.NE.AND P4, PT, R3, 0x1, PT ;  /* 0x000000010300780c */ /* 0x000fe20003f85270 */
[----:B------:R-:W-:Y:S01]  /*41e0*/  IMAD.HI.U32 R13, R10, R7, RZ ;  /* 0x000000070a0d7227 */ /* 0x000fe200078e00ff */
[----:B------:R-:W-:Y:S02]  /*41f0*/  SHF.R.U32.HI R9, RZ, R19, R9 ;  /* 0x00000013ff097219 */ /* 0x000fe40000011609 */
[----:B------:R-:W-:Y:S01]  /*4200*/  SEL R0, R23, R0, !P0 ;  /* 0x0000000017007207 */ /* 0x000fe20004000000 */
[----:B------:R-:W-:Y:S01]  /*4210*/  IMAD.HI.U32 R12, R11, R18, RZ ;  /* 0x000000120b0c7227 */ /* 0x000fe200078e00ff */
[----:B------:R-:W-:Y:S03]  /*4220*/  SEL R9, R28, R9, !P4 ;  /* 0x000000091c097207 */ /* 0x000fe60006000000 */
[-C--:B------:R-:W-:Y:S01]  /*4230*/  IMAD.HI.U32 R8, R0, R4.reuse, RZ ;  /* 0x0000000400087227 */ /* 0x080fe200078e00ff */
[----:B------:R-:W-:Y:S03]  /*4240*/  SHF.R.U32.HI R12, RZ, R19, R12 ;  /* 0x00000013ff0c7219 */ /* 0x000fe6000001160c */
[----:B------:R-:W-:Y:S01]  /*4250*/  IMAD.HI.U32 R2, R9, R4, RZ ;  /* 0x0000000409027227 */ /* 0x000fe200078e00ff */
[-C--:B------:R-:W-:Y:S02]  /*4260*/  @P2 SHF.R.U32.HI R0, RZ, R5.reuse, R8 ;  /* 0x00000005ff002219 */ /* 0x080fe40000011608 */
[----:B------:R-:W-:Y:S02]  /*4270*/  SHF.R.U32.HI R8, RZ, R22, R13 ;  /* 0x00000016ff087219 */ /* 0x000fe4000001160d */
[----:B------:R-:W-:Y:S01]  /*4280*/  @P2 SHF.R.U32.HI R9, RZ, R5, R2 ;  /* 0x00000005ff092219 */ /* 0x000fe20000011602 */
[----:B------:R-:W-:Y:S01]  /*4290*/  IMAD R0, R40, R0, RZ ;  /* 0x0000000028007224 */ /* 0x000fe200078e02ff */
[----:B------:R-:W-:Y:S02]  /*42a0*/  SEL R8, R10, R8, !P0 ;  /* 0x000000080a087207 */ /* 0x000fe40004000000 */
[----:B------:R-:W-:Y:S01]  /*42b0*/  SEL R2, R11, R12, !P4 ;  /* 0x0000000c0b027207 */ /* 0x000fe20006000000 */
[----:B------:R-:W-:Y:S01]  /*42c0*/  IMAD R12, R40, R9, RZ ;  /* 0x00000009280c7224 */ /* 0x000fe200078e02ff */
[C---:B------:R-:W-:Y:S01]  /*42d0*/  ISETP.GE.AND P0, PT, R8.reuse, R0, PT ;  /* 0x000000000800720c */ /* 0x040fe20003f06270 */
[----:B------:R-:W-:Y:S03]  /*42e0*/  IMAD.HI.U32 R0, R8, R4, RZ ;  /* 0x0000000408007227 */ /* 0x000fe600078e00ff */
[----:B------:R-:W-:Y:S02]  /*42f0*/  ISETP.GE.OR P0, PT, R2, R12, P0 ;  /* 0x0000000c0200720c */ /* 0x000fe40000706670 */
[-C--:B------:R-:W-:Y:S04]  /*4300*/  SHF.R.U32.HI R0, RZ, R5.reuse, R0 ;  /* 0x00000005ff007219 */ /* 0x080fe80000011600 */
[----:B------:R-:W-:Y:S05]  /*4310*/  SEL R13, R8, R0, !P2 ;  /* 0x00000000080d7207 */ /* 0x000fea0005000000 */
[----:B------:R-:W-:Y:S02]  /*4320*/  IMAD.MOV R12, RZ, RZ, -R13 ;  /* 0x000000ffff0c7224 */ /* 0x000fe400078e0a0d */
[----:B------:R-:W-:Y:S04]  /*4330*/  @!P0 IMAD.HI.U32 R0, R2, R4, RZ ;  /* 0x0000000402008227 */ /* 0x000fe800078e00ff */
[----:B------:R-:W-:Y:S01]  /*4340*/  IMAD R12, R40, R12, R8 ;  /* 0x0000000c280c7224 */ /* 0x000fe200078e0208 */
[----:B------:R-:W-:Y:S04]  /*4350*/  @!P0 SHF.R.U32.HI R0, RZ, R5, R0 ;  /* 0x00000005ff008219 */ /* 0x000fe80000011600 */
[----:B------:R-:W-:Y:S04]  /*4360*/  @!P0 SEL R0, R2, R0, !P2 ;  /* 0x0000000002008207 */ /* 0x000fe80005000000 */
[----:B------:R-:W-:Y:S01]  /*4370*/  @!P0 IADD3 R13, PT, PT, R13, -R0, RZ ;  /* 0x800000000d0d8210 */ /* 0x000fe20007ffe0ff */
[----:B------:R-:W-:Y:S01]  /*4380*/  @!P0 IMAD R0, R9, R12, R0 ;  /* 0x0000000c09008224 */ /* 0x000fe200078e0200 */
[----:B------:R-:W-:Y:S01]  /*4390*/  IADD3 R9, PT, PT, -R8, RZ, RZ ;  /* 0x000000ff08097210 */ /* 0x000fe20007ffe1ff */
[--C-:B------:R-:W-:Y:S02]  /*43a0*/  IMAD.MOV R12, RZ, RZ, -R2.reuse ;  /* 0x000000ffff0c7224 */ /* 0x100fe400078e0a02 */
[----:B------:R-:W-:Y:S02]  /*43b0*/  @!P0 IMAD R8, R13, R40, R2 ;  /* 0x000000280d088224 */ /* 0x000fe400078e0202 */
[----:B------:R-:W-:Y:S02]  /*43c0*/  @!P0 IMAD.MOV.U32 R2, RZ, RZ, R0 ;  /* 0x000000ffff028224 */ /* 0x000fe400078e0000 */
[----:B------:R-:W-:Y:S02]  /*43d0*/  IMAD R11, R3, R12, R11 ;  /* 0x0000000c030b7224 */ /* 0x000fe400078e020b */
[----:B------:R-:W-:Y:S02]  /*43e0*/  IMAD R10, R6, R9, R10 ;  /* 0x00000009060a7224 */ /* 0x000fe400078e020a */
[----:B------:R-:W-:Y:S02]  /*43f0*/  IMAD R11, R2, R3, R11 ;  /* 0x00000003020b7224 */ /* 0x000fe400078e020b */
[----:B------:R-:W-:Y:S02]  /*4400*/  IMAD R10, R8, R6, R10 ;  /* 0x00000006080a7224 */ /* 0x000fe400078e020a */
.L_x_77:
[----:B------:R-:W-:Y:S05]  /*4410*/  BRA.U UP0, `(.L_x_78) ;  /* 0x0000000100107547 */ /* 0x000fea000b800000 */
[----:B------:R-:W-:Y:S04]  /*4420*/  MOV R2, UR7 ;  /* 0x0000000700027c02 */ /* 0x000fe80008000f00 */
[----:B------:R-:W-:Y:S04]  /*4430*/  SHF.L.U32 R2, R2, 0x1f, RZ ;  /* 0x0000001f02027819 */ /* 0x000fe800000006ff */
[----:B------:R-:W2:Y:S02]  /*4440*/  SYNCS.PHASECHK.TRANS64.TRYWAIT P0, [UR4+0x98], R2 ;  /* 0x00009802ff0075a7 */ /* 0x000ea40008001104 */
[----:B--2---:R-:W-:Y:S05]  /*4450*/  @!P0 BRA `(.L_x_79) ;  /* 0x00000054001c8947 */ /* 0x004fea0003800000 */
.L_x_78:
[----:B-1----:R-:W-:Y:S02]  /*4460*/  ISETP.NE.U32.AND P0, PT, R16, RZ, PT ;  /* 0x000000ff1000720c */ /* 0x002fe40003f05070 */
[----:B------:R-:W-:Y:S02]  /*4470*/  R2UR UR35, R21 ;  /* 0x00000000152372ca */ /* 0x000fe400000e0000 */
[----:B------:R-:W-:Y:S02]  /*4480*/  R2UR UR34, R20 ;  /* 0x00000000142272ca */ /* 0x000fe400000e0000 */
[----:B------:R-:W-:Y:S02]  /*4490*/  ISETP.NE.AND.EX P0, PT, R17, RZ, PT, P0 ;  /* 0x000000ff1100720c */ /* 0x000fe40003f05300 */
[----:B------:R-:W-:Y:S02]  /*44a0*/  ISETP.NE.U32.AND P2, PT, R16, RZ, PT ;  /* 0x000000ff1000720c */ /* 0x000fe40003f45070 */
[----:B------:R-:W-:Y:S02]  /*44b0*/  SHF.L.U32 R20, R33, 0x1f, RZ ;  /* 0x0000001f21147819 */ /* 0x000fe400000006ff */
[----:B------:R-:W-:Y:S03]  /*44c0*/  ISETP.NE.AND.EX P2, PT, R17, RZ, PT, P2 ;  /* 0x000000ff1100720c */ /* 0x000fe60003f45320 */
[----:B------:R-:W-:Y:S02]  /*44d0*/  USHF.L.U32 UR35, UR35, 0x7, URZ ;  /* 0x0000000723237899 */ /* 0x000fe400080006ff */
[----:B------:R-:W-:Y:S02]  /*44e0*/  USHF.L.U32 UR34, UR34, 0x7, URZ ;  /* 0x0000000722227899 */ /* 0x000fe400080006ff */
[----:B------:R-:W-:Y:S10]  /*44f0*/  @!P0 BRA `(.L_x_80) ;  /* 0x00000000002c8947 */ /* 0x000ff40003800000 */
[----:B------:R-:W-:Y:S01]  /*4500*/  ISETP.NE.U32.AND P0, PT, R14, RZ, PT ;  /* 0x000000ff0e00720c */ /* 0x000fe20003f05070 */
[----:B------:R-:W-:Y:S03]  /*4510*/  IMAD.MOV.U32 R88, RZ, RZ, 0x1 ;  /* 0x00000001ff587424 */ /* 0x000fe600078e00ff */
[----:B------:R-:W-:Y:S11]  /*4520*/  ISETP.NE.AND.EX P0, PT, R15, RZ, PT, P0 ;  /* 0x000000ff0f00720c */ /* 0x000ff60003f05300 */
[----:B------:R-:W-:Y:S02]  /*4530*/  @!UPT UIADD3 URZ, UPT, UPT, URZ, URZ, URZ ;  /* 0x000000fffffff290 */ /* 0x000fe4000fffe0ff */
[----:B------:R-:W1:Y:S01]  /*4540*/  @P0 LDC.64 R8, c[0x0][0x888] ;  /* 0x00022200ff080b82 */ /* 0x000e620000000a00 */
[----:B--2---:R-:W-:Y:S04]  /*4550*/  @P0 IMAD R0, R16, UR36, RZ ;  /* 0x0000002410000c24 */ /* 0x004fe8000f8e02ff */
[----:B-1----:R-:W-:Y:S04]  /*4560*/  @P0 IMAD.WIDE R8, R0, 0x4, R8 ;  /* 0x0000000400080825 */ /* 0x002fe800078e0208 */
[----:B------:R-:W-:Y:S01]  /*4570*/  HFMA2 R0, -RZ, RZ, 0, 5.9604644775390625e-08 ;  /* 0x00000001ff007431 */ /* 0x000fe200000001ff */
[----:B-----5:R1:W5:Y:S04]  /*4580*/  @P0 LDG.E R49, desc[UR46][R8.64] ;  /* 0x0000002e08310981 */ /* 0x020368000c1e1900 */
[----:B------:R-:W-:Y:S01]  /*4590*/  @!P0 PRMT R88, R0, 0x7610, R88 ;  /* 0x0000761000588816 */ /* 0x000fe20000000058 */
[----:B-1----:R-:W3:Y:S06]  /*45a0*/  @!P0 LDC R49, c[0x0][0x880] ;  /* 0x00022000ff318b82 */ /* 0x002eec0000000800 */
.L_x_80:
[----:B---3-5:R-:W-:Y:S01]  /*45b0*/  @!P2 FSETP.EQ.AND P0, PT, R49, RZ, PT ;  /* 0x000000ff3100a20b */ /* 0x028fe20003f02000 */
[----:B------:R-:W-:Y:S01]  /*45c0*/  @!UPT UIADD3 URZ, UPT, UPT, URZ, URZ, URZ ;  /* 0x000000fffffff290 */ /* 0x000fe2000fffe0ff */
[----:B------:R-:W-:Y:S11]  /*45d0*/  @!P2 BRA `(.L_x_81) ;  /* 0x000000000018a947 */ /* 0x000ff60003800000 */
[----:B------:R-:W-:Y:S02]  /*45e0*/  LOP3.LUT P2, RZ, R88, 0xff, RZ, 0xc0, !PT ;  /* 0x000000ff58ff7812 */ /* 0x000fe4000784c0ff */
[----:B------:R-:W-:Y:S04]  /*45f0*/  ISETP.NE.U32.AND P0, PT, R14, RZ, PT ;  /* 0x000000ff0e00720c */ /* 0x000fe80003f05070 */
[----:B------:R-:W-:Y:S04]  /*4600*/  ISETP.NE.AND.EX P0, PT, R15, RZ, PT, P0 ;  /* 0x000000ff0f00720c */ /* 0x000fe80003f05300 */
[----:B------:R-:W-:Y:S03]  /*4610*/  PLOP3.LUT P0, PT, P0, PT, PT, 0x8, 0x80 ;  /* 0x000000000080781c */ /* 0x000fe6000070e170 */
[----:B------:R-:W-:Y:S11]  /*4620*/  @P2 FSETP.EQ.AND P0, PT, R49, RZ, PT ;  /* 0x000000ff3100220b */ /* 0x000ff60003f02000 */
[----:B------:R-:W-:Y:S02]  /*4630*/  @!UPT UIADD3 URZ, UPT, UPT, URZ, URZ, URZ ;  /* 0x000000fffffff290 */ /* 0x000fe4000fffe0ff */
.L_x_81:
[----:B------:R-:W1:Y:S01]  /*4640*/  SYNCS.PHASECHK.TRANS64.TRYWAIT P2, [UR4+0x70], R20 ;  /* 0x00007014ff0075a7 */ /* 0x000e620008041104 */
[----:B------:R-:W-:Y:S04]  /*4650*/  ELECT P4, URZ, PT ;  /* 0x0000000000ff782f */ /* 0x000fe80003880000 */
[----:B------:R-:W-:Y:S11]  /*4660*/  PLOP3.LUT P4, PT, P0, P4, PT, 0xf2, 0x2f ;  /* 0x00000000002f781c */ /* 0x000ff60000789e72 */
[----:B------:R-:W-:Y:S02]  /*4670*/  @!UPT UIADD3 URZ, UPT, UPT, URZ, URZ, URZ ;  /* 0x000000fffffff290 */ /* 0x000fe4000fffe0ff */
[----:B------:R-:W-:Y:S05]  /*4680*/  @!P4 IADD3 R8, P0, PT, R34, 0x580, RZ ;  /* 0x000005802208c810 */ /* 0x000fea0007f1e0ff */
[----:B--2---:R-:W-:Y:S01]  /*4690*/  @!P4 IMAD.X R2, RZ, RZ, R35, P0 ;  /* 0x000000ffff02c224 */ /* 0x004fe200000e0623 */
[----:B-1----:R-:W-:Y:S07]  /*46a0*/  @!P2 BRA `(.L_x_82) ;  /* 0x0000005000a0a947 */ /* 0x002fee0003800000 */
.L_x_171:
[----:B------:R-:W-:Y:S01]  /*46b0*/  @!P4 R2UR UR8, R8 ;  /* 0x000000000808c2ca */ /* 0x000fe200000e0000 */
[----:B------:R-:W-:Y:S01]  /*46c0*/  VOTEU.ALL UP0, P4 ;  /* 0x0000000000ff7886 */ /* 0x000fe20002000000 */
[----:B------:R-:W-:Y:S01]  /*46d0*/  @!P4 R2UR UR6, R2 ;  /* 0x000000000206c2ca */ /* 0x000fe200000e0000 */
[----:B-1----:R-:W-:Y:S01]  /*46e0*/  @!P4 IMAD.MOV.U32 R0, RZ, RZ, 0x2000 ;  /* 0x00002000ff00c424 */ /* 0x002fe200078e00ff */
[----:B------:R-:W-:Y:S02]  /*46f0*/  UMOV UR9, 0x10000000 ;  /* 0x1000000000097882 */ /* 0x000fe40000000000 */
[----:B------:R-:W-:Y:S01]  /*4700*/  @!UP0 UIADD3 UR32, UPT, UPT, UR4, 0x200, URZ ;  /* 0x0000020004208890 */ /* 0x000fe2000fffe0ff */
[----:B------:R-:W-:Y:S06]  /*4710*/  VOTEU.ALL UP0, P4 ;  /* 0x0000000000ff7886 */ /* 0x000fec0002000000 */
[----:B------:R-:W-:Y:S01]  /*4720*/  IMAD.U32 R8, RZ, RZ, UR8 ;  /* 0x00000008ff087e24 */ /* 0x000fe2000f8e00ff */
[----:B------:R-:W-:Y:S01]  /*4730*/  UMOV UR8, 0x0 ;  /* 0x0000000000087882 */ /* 0x000fe20000000000 */
[----:B------:R-:W-:Y:S01]  /*4740*/  IMAD.U32 R9, RZ, RZ, UR6 ;  /* 0x00000006ff097e24 */ /* 0x000fe2000f8e00ff */
[----:B------:R-:W-:Y:S02]  /*4750*/  UPRMT UR6, UR37, 0x654, UR33 ;  /* 0x0000065425067896 */ /* 0x000fe40008000021 */
[----:B------:R-:W-:Y:S02]  /*4760*/  @!P4 R2UR UR10, R8 ;  /* 0x00000000080ac2ca */ /* 0x000fe400000e0000 */
[----:B------:R-:W-:Y:S02]  /*4770*/  @!P4 R2UR UR11, R9 ;  /* 0x00000000090bc2ca */ /* 0x000fe400000e0000 */
[----:B------:R-:W-:Y:S05]  /*4780*/  @!P4 IADD3 R8, P0, PT, R34, 0x580, RZ ;  /* 0x000005802208c810 */ /* 0x000fea0007f1e0ff */
[----:B------:R-:W-:Y:S06]  /*4790*/  @!P4 IMAD.X R2, RZ, RZ, R35, P0 ;  /* 0x000000ffff02c224 */ /* 0x000fec00000e0623 */
[----:B------:R1:W-:Y:S01]  /*47a0*/  @!UP0 UTMALDG.3D [UR32], [UR10], desc[UR8] ;  /* 0x000008200a0085b4 */ /* 0x0003e20008011000 */
[----:B------:R1:W-:Y:S01]  /*47b0*/  @!P4 SYNCS.ARRIVE.TRANS64.RED.A0TR RZ, [UR4+0x50], R0 ;  /* 0x00005000ffffc9a7 */ /* 0x0003e20008300404 */
[----:B------:R-:W-:Y:S01]  /*47c0*/  SYNCS.ARRIVE.TRANS64.RED.A1T0 RZ, [UR6], RZ ;  /* 0x000000ffffff79a7 */ /* 0x000fe20008100406 */
[----:B------:R-:W2:Y:S02]  /*47d0*/  SYNCS.PHASECHK.TRANS64.TRYWAIT P2, [UR4+0x78], R20 ;  /* 0x00007814ff0075a7 */ /* 0x000ea40008041104 */
[----:B-12---:R-:W-:Y:S05]  /*47e0*/  @!P2 BRA `(.L_x_83) ;  /* 0x000000500068a947 */ /* 0x006fea0003800000 */
.L_x_173:
[----:B------:R-:W-:Y:S01]  /*47f0*/  @!P4 R2UR UR8, R8 ;  /* 0x000000000808c2ca */ /* 0x000fe200000e0000 */
[----:B------:R-:W-:Y:S01]  /*4800*/  VOTEU.ALL UP0, P4 ;  /* 0x0000000000ff7886 */ /* 0x000fe20002000000 */
[----:B------:R-:W-:Y:S01]  /*4810*/  @!P4 R2UR UR6, R2 ;  /* 0x000000000206c2ca */ /* 0x000fe200000e0000 */
[----:B-1----:R-:W-:Y:S01]  /*4820*/  @!P4 IMAD.MOV.U32 R0, RZ, RZ, 0x2000 ;  /* 0x00002000ff00c424 */ /* 0x002fe200078e00ff */
[----:B------:R-:W-:Y:S01]  /*4830*/  UMOV UR9, 0x10000000 ;  /* 0x1000000000097882 */ /* 0x000fe20000000000 */
[----:B------:R-:W-:Y:S01]  /*4840*/  UMOV UR27, UR35 ;  /* 0x00000023001b7c82 */ /* 0x000fe20008000000 */
[----:B------:R-:W-:Y:S02]  /*4850*/  @!UP0 UIADD3 UR26, UPT, UPT, UR34, 0x20, URZ ;  /* 0x00000020221a8890 */ /* 0x000fe4000fffe0ff */
[----:B------:R-:W-:Y:S01]  /*4860*/  @!UP0 UIADD3 UR24, UPT, UPT, UR4, 0x2200, URZ ;  /* 0x0000220004188890 */ /* 0x000fe2000fffe0ff */
[----:B------:R-:W-:Y:S01]  /*4870*/  VOTEU.ALL UP0, P4 ;  /* 0x0000000000ff7886 */ /* 0x000fe20002000000 */
[----:B------:R-:W-:Y:S03]  /*4880*/  UMOV UR28, UR36 ;  /* 0x00000024001c7c82 */ /* 0x000fe60008000000 */
        /* <DEDUP_REMOVED lines=13> */
.L_x_175:
[----:B------:R-:W2:Y:S01]  /*4960*/  LDC.64 R12, c[0x0][0xb18] ;  /* 0x0002c600ff0c7b82 */ /* 0x000ea20000000a00 */
[----:B------:R-:W-:Y:S01]  /*4970*/  @!P4 R2UR UR6, R2 ;  /* 0x000000000206c2ca */ /* 0x000fe200000e0000 */
[----:B------:R-:W-:Y:S01]  /*4980*/  VOTEU.ALL UP0, P4 ;  /* 0x0000000000ff7886 */ /* 0x000fe20002000000 */
[----:B------:R-:W-:Y:S01]  /*4990*/  @!P4 R2UR UR8, R8 ;  /* 0x000000000808c2ca */ /* 0x000fe200000e0000 */
[----:B-1----:R-:W-:Y:S01]  /*49a0*/  @!P4 IMAD.MOV.U32 R0, RZ, RZ, 0x2000 ;  /* 0x00002000ff00c424 */ /* 0x002fe200078e00ff */
[----:B------:R-:W-:Y:S03]  /*49b0*/  UMOV UR9, 0x10000000 ;  /* 0x1000000000097882 */ /* 0x000fe60000000000 */
[----:B------:R-:W1:Y:S01]  /*49c0*/  @!P1 LDC R2, c[0x0][0xb0c] ;  /* 0x0002c300ff029b82 */ /* 0x000e620000000800 */
[----:B------:R-:W-:Y:S01]  /*49d0*/  @!UP0 UIADD3 UR18, UPT, UPT, UR34, 0x40, URZ ;  /* 0x0000004022128890 */ /* 0x000fe2000fffe0ff */
[----:B------:R-:W-:Y:S01]  /*49e0*/  @P3 SHF.R.U32.HI R30, RZ, 0x10, R25 ;  /* 0x00000010ff1e3819 */ /* 0x000fe20000011619 */
[----:B------:R-:W-:Y:S01]  /*49f0*/  @!UP0 UIADD3 UR16, UPT, UPT, UR4, 0x4200, URZ ;  /* 0x0000420004108890 */ /* 0x000fe2000fffe0ff */
[----:B------:R-:W-:Y:S01]  /*4a00*/  VIADD R32, R32, 0x1 ;  /* 0x0000000120207836 */ /* 0x000fe20000000000 */
[----:B------:R-:W-:Y:S01]  /*4a10*/  VOTEU.ALL UP0, P4 ;  /* 0x0000000000ff7886 */ /* 0x000fe20002000000 */
[----:B------:R-:W-:Y:S01]  /*4a20*/  UMOV UR19, UR35 ;  /* 0x0000002300137c82 */ /* 0x000fe20008000000 */
[----:B------:R-:W-:Y:S01]  /*4a30*/  UMOV UR20, UR36 ;  /* 0x0000002400147c82 */ /* 0x000fe20008000000 */
[----:B------:R-:W-:Y:S01]  /*4a40*/  IMAD.U32 R9, RZ, RZ, UR6 ;  /* 0x00000006ff097e24 */ /* 0x000fe2000f8e00ff */
[----:B------:R-:W-:Y:S01]  /*4a50*/  UPRMT UR6, UR37, 0x654, UR17 ;  /* 0x0000065425067896 */ /* 0x000fe20008000011 */
[----:B------:R-:W-:Y:S01]  /*4a60*/  IMAD.U32 R8, RZ, RZ, UR8 ;  /* 0x00000008ff087e24 */ /* 0x000fe2000f8e00ff */
[----:B------:R-:W-:Y:S02]  /*4a70*/  UMOV UR8, 0x0 ;  /* 0x0000000000087882 */ /* 0x000fe40000000000 */
[----:B------:R-:W-:Y:S02]  /*4a80*/  @!P4 R2UR UR11, R9 ;  /* 0x00000000090bc2ca */ /* 0x000fe400000e0000 */
[----:B------:R-:W-:Y:S02]  /*4a90*/  @!P4 R2UR UR10, R8 ;  /* 0x00000000080ac2ca */ /* 0x000fe400000e0000 */
[----:B------:R-:W3:Y:S11]  /*4aa0*/  LDC.64 R8, c[0x0][0xb10] ;  /* 0x0002c400ff087b82 */ /* 0x000ef60000000a00 */
[----:B------:R4:W-:Y:S01]  /*4ab0*/  @!UP0 UTMALDG.3D [UR16], [UR10], desc[UR8] ;  /* 0x000008100a0085b4 */ /* 0x0009e20008011000 */
[----:B------:R5:W-:Y:S01]  /*4ac0*/  @!P4 SYNCS.ARRIVE.TRANS64.RED.A0TR RZ, [UR4+0x60], R0 ;  /* 0x00006000ffffc9a7 */ /* 0x000be20008300404 */
[C---:B---3--:R-:W-:Y:S01]  /*4ad0*/  @!P1 IMAD.HI.U32 R8, R11.reuse, R8, RZ ;  /* 0x000000080b089227 */ /* 0x048fe200078e00ff */
[----:B--2---:R-:W-:Y:S02]  /*4ae0*/  @!P1 ISETP.NE.AND P0, PT, R12, 0x1, PT ;  /* 0x000000010c00980c */ /* 0x004fe40003f05270 */
[----:B-1----:R-:W-:Y:S01]  /*4af0*/  @!P1 ISETP.NE.AND P2, PT, R2, 0x1, PT ;  /* 0x000000010200980c */ /* 0x002fe20003f45270 */
[----:B------:R-:W-:Y:S01]  /*4b00*/  SYNCS.ARRIVE.TRANS64.RED.A1T0 RZ, [UR6], RZ ;  /* 0x000000ffffff79a7 */ /* 0x000fe20008100406 */
[C---:B------:R-:W-:Y:S01]  /*4b10*/  @!P1 IMAD.HI.U32 R13, R10.reuse, R13, RZ ;  /* 0x0000000d0a0d9227 */ /* 0x040fe200078e00ff */
[----:B------:R-:W-:Y:S04]  /*4b20*/  @!P1 SHF.R.U32.HI R8, RZ, R9, R8 ;  /* 0x00000009ff089219 */ /* 0x000fe80000011608 */
[----:B------:R-:W-:Y:S01]  /*4b30*/  @!P1 SEL R8, R11, R8, !P2 ;  /* 0x000000080b089207 */ /* 0x000fe20005000000 */
[----:B------:R-:W1:Y:S01]  /*4b40*/  SYNCS.PHASECHK.TRANS64.TRYWAIT P5, [UR4+0x88], R20 ;  /* 0x00008814ff0075a7 */ /* 0x000e6200080a1104 */
[----:B-----5:R-:W2:Y:S02]  /*4b50*/  @!P1 LDC R0, c[0x0][0xb20] ;  /* 0x0002c800ff009b82 */ /* 0x020ea40000000800 */
[----:B--2---:R-:W-:Y:S04]  /*4b60*/  @!P1 SHF.R.U32.HI R0, RZ, R0, R13 ;  /* 0x00000000ff009219 */ /* 0x004fe8000001160d */
[----:B------:R-:W-:Y:S05]  /*4b70*/  @!P1 SEL R9, R10, R0, !P0 ;  /* 0x000000000a099207 */ /* 0x000fea0004000000 */
[----:B------:R-:W-:Y:S02]  /*4b80*/  @!P1 IMAD.IADD R0, R9, 0x1, -R8 ;  /* 0x0000000109009824 */ /* 0x000fe400078e0a08 */
[----:B------:R-:W-:Y:S02]  /*4b90*/  @!P1 IMAD.IADD R8, R8, 0x1, -R9 ;  /* 0x0000000108089824 */ /* 0x000fe400078e0a09 */
[----:B------:R-:W-:Y:S02]  /*4ba0*/  @!P1 IMAD R11, R0, R2, R11 ;  /* 0x00000002000b9224 */ /* 0x000fe400078e020b */
[----:B------:R-:W-:Y:S01]  /*4bb0*/  @!P1 IMAD R10, R8, R12, R10 ;  /* 0x0000000c080a9224 */ /* 0x000fe200078e020a */
[----:B-1--4-:R-:W-:Y:S06]  /*4bc0*/  @!P5 BRA `(.L_x_85) ;  /* 0x0000004c00a0d947 */ /* 0x012fec0003800000 */
.L_x_177:
[----:B------:R-:W-:Y:S01]  /*4bd0*/  @!P4 IADD3 R2, P0, PT, R34, 0x580, RZ ;  /* 0x000005802202c810 */ /* 0x000fe20007f1e0ff */
[----:B------:R-:W-:Y:S01]  /*4be0*/  VOTEU.ALL UP0, P4 ;  /* 0x0000000000ff7886 */ /* 0x000fe20002000000 */
[----:B------:R-:W-:Y:S01]  /*4bf0*/  UMOV UR18, 0x0 ;  /* 0x0000000000127882 */ /* 0x000fe20000000000 */
[----:B------:R-:W-:Y:S01]  /*4c00*/  UMOV UR19, 0x10000000 ;  /* 0x1000000000137882 */ /* 0x000fe20000000000 */
[----:B------:R-:W-:Y:S01]  /*4c10*/  @!P4 R2UR UR8, R2 ;  /* 0x000000000208c2ca */ /* 0x000fe200000e0000 */
[----:B-1----:R-:W-:Y:S01]  /*4c20*/  @!P4 IMAD.X R0, RZ, RZ, R35, P0 ;  /* 0x000000ffff00c224 */ /* 0x002fe200000e0623 */
[----:B------:R-:W-:Y:S01]  /*4c30*/  @!UP0 UIADD3 UR10, UPT, UPT, UR34, 0x60, URZ ;  /* 0x00000060220a8890 */ /* 0x000fe2000fffe0ff */
[----:B------:R-:W-:Y:S01]  /*4c40*/  ISETP.NE.AND P0, PT, R32, 0x2, PT ;  /* 0x000000022000780c */ /* 0x000fe20003f05270 */
[----:B------:R-:W-:Y:S01]  /*4c50*/  @!UP0 UIADD3 UR9, UPT, UPT, UR4, 0x68, URZ ;  /* 0x0000006804098890 */ /* 0x000fe2000fffe0ff */
[----:B------:R-:W-:Y:S01]  /*4c60*/  LOP3.LUT R33, R33, 0x1, RZ, 0x3c, !PT ;  /* 0x0000000121217812 */ /* 0x000fe200078e3cff */
[----:B------:R-:W-:Y:S01]  /*4c70*/  UMOV UR11, UR35 ;  /* 0x00000023000b7c82 */ /* 0x000fe20008000000 */
[----:B------:R-:W-:Y:S01]  /*4c80*/  @!P4 R2UR UR6, R0 ;  /* 0x000000000006c2ca */ /* 0x000fe200000e0000 */
[----:B------:R-:W-:Y:S01]  /*4c90*/  UMOV UR12, UR36 ;  /* 0x00000024000c7c82 */ /* 0x000fe20008000000 */
[----:B------:R-:W-:Y:S01]  /*4ca0*/  @P3 R2UR UR36, R30 ;  /* 0x000000001e2432ca */ /* 0x000fe200000e0000 */
[----:B------:R-:W-:Y:S01]  /*4cb0*/  IMAD.IADD R20, R10, 0x1, R86 ;  /* 0x000000010a147824 */ /* 0x000fe200078e0256 */
[----:B------:R-:W-:Y:S01]  /*4cc0*/  SEL R0, RZ, 0x1, P0 ;  /* 0x00000001ff007807 */ /* 0x000fe20000000000 */
[----:B------:R-:W-:Y:S01]  /*4cd0*/  IMAD.IADD R21, R11, 0x1, R87 ;  /* 0x000000010b157824 */ /* 0x000fe200078e0257 */
[----:B------:R-:W-:Y:S01]  /*4ce0*/  SEL R32, R32, RZ, P0 ;  /* 0x000000ff20207207 */ /* 0x000fe20000000000 */
[----:B------:R-:W-:Y:S01]  /*4cf0*/  IMAD.U32 R8, RZ, RZ, UR8 ;  /* 0x00000008ff087e24 */ /* 0x000fe2000f8e00ff */
[----:B------:R-:W-:Y:S01]  /*4d00*/  @!UP0 UIADD3 UR8, UPT, UPT, UR4, 0x6200, URZ ;  /* 0x0000620004088890 */ /* 0x000fe2000fffe0ff */
[----:B------:R-:W-:Y:S01]  /*4d10*/  LOP3.LUT R31, R31, R0, RZ, 0x3c, !PT ;  /* 0x000000001f1f7212 */ /* 0x000fe200078e3cff */
[----:B------:R-:W-:Y:S02]  /*4d20*/  VOTEU.ALL UP0, P4 ;  /* 0x0000000000ff7886 */ /* 0x000fe40002000000 */
[----:B------:R-:W-:Y:S01]  /*4d30*/  @!P4 R2UR UR14, R8 ;  /* 0x00000000080ec2ca */ /* 0x000fe200000e0000 */
[----:B------:R-:W-:Y:S05]  /*4d40*/  IMAD.U32 R9, RZ, RZ, UR6 ;  /* 0x00000006ff097e24 */ /* 0x000fea000f8e00ff */
[----:B------:R-:W-:Y:S11]  /*4d50*/  @!P4 R2UR UR15, R9 ;  /* 0x00000000090fc2ca */ /* 0x000ff600000e0000 */
[----:B------:R-:W-:Y:S02]  /*4d60*/  @!UPT UIADD3 URZ, UPT, UPT, URZ, URZ, URZ ;  /* 0x000000fffffff290 */ /* 0x000fe4000fffe0ff */
[----:B------:R2:W-:Y:S01]  /*4d70*/  @!UP0 UTMALDG.3D [UR8], [UR14], desc[UR18] ;  /* 0x000012080e0085b4 */ /* 0x0005e20008011000 */
[----:B------:R2:W-:Y:S01]  /*4d80*/  @!P4 SYNCS.ARRIVE.TRANS64.RED.A0TR RZ, [UR4+0x68], R29 ;  /* 0x0000681dffffc9a7 */ /* 0x0005e20008300404 */
[----:B------:R-:W-:Y:S01]  /*4d90*/  UPLOP3.LUT UP0, UPT, UPT, UPT, UPT, 0x80, 0x8 ;  /* 0x000000000008789c */ /* 0x000fe20003f0f070 */
[----:B------:R-:W-:Y:S01]  /*4da0*/  SYNCS.ARRIVE.TRANS64.RED.A1T0 RZ, [UR5], RZ ;  /* 0x000000ffffff79a7 */ /* 0x000fe20008100405 */
[----:B------:R-:W-:Y:S09]  /*4db0*/  @P3 BRA `(.L_x_86) ;  /* 0xfffffff0009c3947 */ /* 0x000ff2000383ffff */
[----:B------:R-:W-:-:S04]  /*4dc0*/  SHF.L.U32 R2, R33, 0x1f, RZ ;  /* 0x0000001f21027819 */ /* 0x000fc800000006ff */
[----:B------:R-:W1:Y:S02]  /*4dd0*/  SYNCS.PHASECHK.TRANS64.TRYWAIT P0, [UR4+0x70], R2 ;  /* 0x00007002ff0075a7 */ /* 0x000e640008001104 */
[----:B-1----:R-:W-:Y:S05]  /*4de0*/  @!P0 BRA `(.L_x_87) ;  /* 0x0000004c00308947 */ /* 0x002fea0003800000 */
.L_x_179:
[----:B------:R-:W3:Y:S02]  /*4df0*/  SYNCS.PHASECHK.TRANS64.TRYWAIT P0, [UR4+0x78], R2 ;  /* 0x00007802ff0075a7 */ /* 0x000ee40008001104 */
[----:B---3--:R-:W-:Y:S05]  /*4e00*/  @!P0 BRA `(.L_x_88) ;  /* 0x0000004c00408947 */ /* 0x008fea0003800000 */
.L_x_181:
[----:B------:R-:W3:Y:S02]  /*4e10*/  SYNCS.PHASECHK.TRANS64.TRYWAIT P0, [UR4+0x80], R2 ;  /* 0x00008002ff0075a7 */ /* 0x000ee40008001104 */
[----:B---3--:R-:W-:Y:S05]  /*4e20*/  @!P0 BRA `(.L_x_89) ;  /* 0x0000004c00508947 */ /* 0x008fea0003800000 */
.L_x_183:
[----:B-1----:R-:W-:-:S07]  /*4e30*/  MOV R0, UR4 ;  /* 0x0000000400007c02 */ /* 0x002fce0008000f00 */
.L_x_90:
[----:B-1----:R-:W-:-:S04]  /*4e40*/  SHF.L.U32 R2, R33, 0x1f, RZ ;  /* 0x0000001f21027819 */ /* 0x002fc800000006ff */
[----:B------:R1:W3:Y:S03]  /*4e50*/  SYNCS.PHASECHK.TRANS64.TRYWAIT P0, [R0+URZ+0x88], R2 ;  /* 0x00008802000075a7 */ /* 0x0002e600080011ff */
[----:B---3--:R-:W-:Y:S05]  /*4e60*/  @!P0 NANOSLEEP.SYNCS 0x989680 ;  /* 0x009896800000895d */ /* 0x008fea0003900000 */
[----:B------:R-:W3:Y:S02]  /*4e70*/  @!P0 SYNCS.PHASECHK.TRANS64 P0, [R0+URZ+0x88], R2 ;  /* 0x00008802000085a7 */ /* 0x000ee400080010ff */
[----:B--23--:R-:W-:Y:S05]  /*4e80*/  @P0 EXIT ;  /* 0x000000000000094d */ /* 0x00cfea0003800000 */
[----:B------:R-:W-:Y:S05]  /*4e90*/  BRA `(.L_x_90) ;  /* 0xfffffffc00e87947 */ /* 0x000fea000383ffff */
.L_x_75:
[----:B------:R-:W-:-:S06]  /*4ea0*/  UISETP.GE.AND UP0, UPT, UR5, 0x4, UPT ;  /* 0x000000040500788c */ /* 0x000fcc000bf06270 */
[----:B------:R-:W-:-:S13]  /*4eb0*/  PLOP3.LUT P0, PT, PT, PT, UP0, 0x80, 0x8 ;  /* 0x000000000008781c */ /* 0x000fda0003f0f008 */
[----:B------:R-:W-:Y:S05]  /*4ec0*/  @!P0 EXIT ;  /* 0x000000000000894d */ /* 0x000fea0003800000 */
[----:B------:R-:W-:Y:S01]  /*4ed0*/  BAR.SYNC.DEFER_BLOCKING 0x6, 0xa0 ;  /* 0x0182800000007b1d */ /* 0x000fe20000010000 */
[C---:B------:R-:W-:Y:S01]  /*4ee0*/  IMAD.SHL.U32 R2, R101.reuse, 0x20, RZ ;  /* 0x0000002065027824 */ /* 0x040fe200078e00ff */
[C---:B------:R-:W-:Y:S01]  /*4ef0*/  SHF.L.U32 R46, R101.reuse, 0x10, RZ ;  /* 0x00000010652e7819 */ /* 0x040fe200000006ff */
[C---:B------:R-:W-:Y:S01]  /*4f00*/  IMAD.SHL.U32 R100, R101.reuse, 0x4, RZ ;  /* 0x0000000465647824 */ /* 0x040fe200078e00ff */
[C---:B------:R-:W-:Y:S01]  /*4f10*/  LOP3.LUT R102, R101.reuse, 0x60, RZ, 0xc0, !PT ;  /* 0x0000006065667812 */ /* 0x040fe200078ec0ff */
[----:B------:R-:W-:Y:S01]  /*4f20*/  HFMA2 R97, -RZ, RZ, 0, 5.9604644775390625e-08 ;  /* 0x00000001ff617431 */ /* 0x000fe200000001ff */
[----:B------:R-:W-:Y:S02]  /*4f30*/  UMOV UR48, 0x400 ;  /* 0x0000040000307882 */ /* 0x000fe40000000000 */
[----:B------:R-:W1:Y:S01]  /*4f40*/  LDC R91, c[0x0][0x370] ;  /* 0x0000dc00ff5b7b82 */ /* 0x000e620000000800 */
[----:B------:R-:W-:Y:S01]  /*4f50*/  ULEA UR48, UR37, UR48, 0x18 ;  /* 0x0000003025307291 */ /* 0x000fe2000f8ec0ff */
[----:B------:R-:W-:Y:S01]  /*4f60*/  LOP3.LUT R3, R2, 0xc0, RZ, 0xc0, !PT ;  /* 0x000000c002037812 */ /* 0x000fe200078ec0ff */
[----:B------:R-:W-:Y:S01]  /*4f70*/  HFMA2 R95, -RZ, RZ, 0, 0 ;  /* 0x00000000ff5f7431 */ /* 0x000fe200000001ff */
[----:B------:R-:W-:Y:S01]  /*4f80*/  LOP3.LUT R99, R101, 0x2, RZ, 0xc0, !PT ;  /* 0x0000000265637812 */ /* 0x000fe200078ec0ff */
[----:B------:R-:W-:Y:S01]  /*4f90*/  UIADD3 UR4, UPT, UPT, UR48, 0x200, URZ ;  /* 0x0000020030047890 */ /* 0x000fe2000fffe0ff */
[----:B------:R-:W-:Y:S01]  /*4fa0*/  LOP3.LUT R100, R3, 0x18, R100, 0xf8, !PT ;  /* 0x0000001803647812 */ /* 0x000fe200078ef864 */
[----:B------:R-:W-:Y:S01]  /*4fb0*/  IMAD.MOV.U32 R45, RZ, RZ, RZ ;  /* 0x000000ffff2d7224 */ /* 0x000fe200078e00ff */
[----:B------:R-:W2:Y:S01]  /*4fc0*/  LDC R42, c[0x0][0xb0c] ;  /* 0x0002c300ff2a7b82 */ /* 0x000ea20000000800 */
[----:B------:R-:W-:Y:S01]  /*4fd0*/  LOP3.LUT R46, R46, 0x600000, RZ, 0xc0, !PT ;  /* 0x006000002e2e7812 */ /* 0x000fe200078ec0ff */
[----:B------:R-:W-:Y:S01]  /*4fe0*/  IMAD.MOV.U32 R105, RZ, RZ, RZ ;  /* 0x000000ffff697224 */ /* 0x000fe200078e00ff */
[----:B------:R-:W-:Y:S01]  /*4ff0*/  LOP3.LUT R100, R100, 0xf20, R2, 0xf8, !PT ;  /* 0x00000f2064647812 */ /* 0x000fe200078ef802 */
[----:B------:R-:W-:Y:S01]  /*5000*/  IMAD.U32 R93, RZ, RZ, UR4 ;  /* 0x00000004ff5d7e24 */ /* 0x000fe2000f8e00ff */
[----:B------:R-:W-:Y:S01]  /*5010*/  LOP3.LUT R101, R101, 0x4, RZ, 0xc0, !PT ;  /* 0x0000000465657812 */ /* 0x000fe200078ec0ff */
[----:B------:R-:W3:Y:S01]  /*5020*/  LDCU.64 UR52, c[0x0][0x348] ;  /* 0x00006900ff3477ac */ /* 0x000ee20008000a00 */
[----:B------:R-:W-:Y:S01]  /*5030*/  MOV R96, RZ ;  /* 0x000000ff00607202 */ /* 0x000fe20000000f00 */
[----:B------:R-:W4:Y:S01]  /*5040*/  LDC R89, c[0x0][0xb20] ;  /* 0x0002c800ff597b82 */ /* 0x000f220000000800 */
[----:B------:R-:W3:Y:S01]  /*5050*/  LDS R0, [UR48+0x150] ;  /* 0x00015030ff007984 */ /* 0x000ee20008000800 */
[----:B------:R-:W-:Y:S01]  /*5060*/  IMAD R100, R100, 0x2, R93 ;  /* 0x0000000264647824 */ /* 0x000fe200078e025d */
[----:B------:R-:W1:Y:S03]  /*5070*/  LDCU.64 UR38, c[0x0][0x888] ;  /* 0x00011100ff2677ac */ /* 0x000e660008000a00 */
[--C-:B------:R-:W-:Y:S01]  /*5080*/  IMAD R99, R99, -0x10, R100.reuse ;  /* 0xfffffff063637824 */ /* 0x100fe200078e0264 */
[----:B------:R-:W1:Y:S01]  /*5090*/  LDCU.64 UR44, c[0x0][0x890] ;  /* 0x00011200ff2c77ac */ /* 0x000e620008000a00 */
[----:B------:R-:W1:Y:S01]  /*50a0*/  LDC R41, c[0x0][0xb30] ;  /* 0x0002cc00ff297b82 */ /* 0x000e620000000800 */
[----:B------:R-:W-:Y:S01]  /*50b0*/  IMAD R98, R101, -0x10, R100 ;  /* 0xfffffff065627824 */ /* 0x000fe200078e0264 */
[----:B------:R-:W-:Y:S01]  /*50c0*/  UMOV UR49, URZ ;  /* 0x000000ff00317c82 */ /* 0x000fe20008000000 */
[----:B------:R-:W-:-:S05]  /*50d0*/  UMOV UR51, URZ ;  /* 0x000000ff00337c82 */ /* 0x000fca0008000000 */
[----:B------:R-:W1:Y:S08]  /*50e0*/  LDC.64 R84, c[0x0][0xb10] ;  /* 0x0002c400ff547b82 */ /* 0x000e700000000a00 */
[----:B------:R-:W1:Y:S08]  /*50f0*/  LDC.64 R38, c[0x0][0xb18] ;  /* 0x0002c600ff267b82 */ /* 0x000e700000000a00 */
[----:B------:R-:W1:Y:S08]  /*5100*/  LDC.64 R36, c[0x0][0xb28] ;  /* 0x0002ca00ff247b82 */ /* 0x000e700000000a00 */
[----:B------:R-:W1:Y:S01]  /*5110*/  LDC.64 R82, c[0x0][0x8b0] ;  /* 0x00022c00ff527b82 */ /* 0x000e620000000a00 */
[----:B---3--:R-:W-:-:S07]  /*5120*/  IMAD.IADD R46, R0, 0x1, R46 ;  /* 0x00000001002e7824 */ /* 0x008fce00078e022e */
[----:B------:R-:W3:Y:S08]  /*5130*/  LDC.64 R80, c[0x0][0x8a8] ;  /* 0x00022a00ff507b82 */ /* 0x000ef00000000a00 */
[----:B--2-4-:R-:W1:Y:S02]  /*5140*/  LDC R90, c[0x0][0x374] ;  /* 0x0000dd00ff5a7b82 */ /* 0x014e640000000800 */
.L_x_134:
[----:B------:R-:W-:Y:S02]  /*5150*/  LEA R0, R105, UR48, 0x3 ;  /* 0x0000003069007c11 */ /* 0x000fe4000f8e18ff */
[----:B------:R-:W-:Y:S02]  /*5160*/  SHF.L.U32 R2, R95, 0x1f, RZ ;  /* 0x0000001f5f027819 */ /* 0x000fe400000006ff */
[----:B-1----:R-:W-:Y:S02]  /*5170*/  LEA R16, R105, UR48, 0x4 ;  /* 0x0000003069107c11 */ /* 0x002fe4000f8e20ff */
[----:B------:R-:W2:Y:S02]  /*5180*/  SYNCS.PHASECHK.TRANS64.TRYWAIT P0, [R0+URZ+0xa0], R2 ;  /* 0x0000a002000075a7 */ /* 0x000ea400080011ff */
[----:B--23--:R-:W-:Y:S05]  /*5190*/  @!P0 BRA `(.L_x_91) ;  /* 0x00000048008c8947 */ /* 0x00cfea0003800000 */
.L_x_184:
[----:B------:R-:W4:Y:S01]  /*51a0*/  LDC.64 R10, c[0x0][0xb10] ;  /* 0x0002c400ff0a7b82 */ /* 0x000f220000000a00 */
[----:B------:R-:W3:Y:S01]  /*51b0*/  LDS.128 R16, [R16+0x130] ;  /* 0x0001300010107984 */ /* 0x000ee20000000c00 */
[----:B-1----:R-:W-:Y:S01]  /*51c0*/  ISETP.NE.AND P1, PT, R41, 0x1, PT ;  /* 0x000000012900780c */ /* 0x002fe20003f25270 */
[----:B--2---:R-:W-:Y:S01]  /*51d0*/  VIADD R0, R0, 0xb0 ;  /* 0x000000b000007836 */ /* 0x004fe20000000000 */
[----:B------:R-:W-:Y:S04]  /*51e0*/  ISETP.GE.AND P0, PT, R40, 0x1, PT ;  /* 0x000000012800780c */ /* 0x000fe80003f06270 */
[----:B------:R-:W1:Y:S01]  /*51f0*/  LDC.64 R8, c[0x0][0xb18] ;  /* 0x0002c600ff087b82 */ /* 0x000e620000000a00 */
[----:B------:R-:W-:Y:S01]  /*5200*/  PRMT R0, RZ, 0x654, R0 ;  /* 0x00000654ff007816 */ /* 0x000fe20000000000 */
[----:B------:R-:W-:Y:S01]  /*5210*/  @!PT LDS RZ, [RZ] ;  /* 0x00000000fffff984 */ /* 0x000fe20000000800 */
[----:B------:R-:W-:Y:S01]  /*5220*/  @!PT LDS RZ, [RZ] ;  /* 0x00000000fffff984 */ /* 0x000fe20000000800 */
[----:B------:R-:W-:Y:S01]  /*5230*/  @!PT LDS RZ, [RZ] ;  /* 0x00000000fffff984 */ /* 0x000fe20000000800 */
[----:B------:R-:W-:Y:S01]  /*5240*/  @!PT LDS RZ, [RZ] ;  /* 0x00000000fffff984 */ /* 0x000fe20000000800 */
[----:B------:R2:W-:Y:S06]  /*5250*/  MEMBAR.ALL.CTA ;  /* 0x0000000000007992 */ /* 0x0005ec0000008000 */
[----:B--2---:R-:W2:Y:S01]  /*5260*/  FENCE.VIEW.ASYNC.S ;  /* 0x00000000000073c6 */ /* 0x004ea20000000000 */
[----:B------:R-:W1:Y:S08]  /*5270*/  @!P1 LDC R12, c[0x0][0xb20] ;  /* 0x0002c800ff0c9b82 */ /* 0x000e700000000800 */
[----:B------:R-:W1:Y:S01]  /*5280*/  @!P1 LDC R7, c[0x0][0xb0c] ;  /* 0x0002c300ff079b82 */ /* 0x000e620000000800 */
[----:B--2---:R2:W-:Y:S01]  /*5290*/  SYNCS.ARRIVE.TRANS64.RED.A1T0 RZ, [R0+URZ], RZ ;  /* 0x000000ff00ff79a7 */ /* 0x0045e200081004ff */
[----:B---3--:R-:W-:Y:S04]  /*52a0*/  LOP3.LUT P4, RZ, R18, 0x1, RZ, 0xc0, !PT ;  /* 0x0000000112ff7812 */ /* 0x008fe8000788c0ff */
[----:B------:R-:W-:Y:S09]  /*52b0*/  P2R R103, PR, RZ, 0x10 ;  /* 0x00000010ff677803 */ /* 0x000ff20000000000 */
[----:B------:R-:W-:Y:S02]  /*52c0*/  @P4 MOV R44, R16 ;  /* 0x00000010002c4202 */ /* 0x000fe40000000f00 */
[----:B------:R-:W-:Y:S01]  /*52d0*/  @P4 LOP3.LUT R43, R17, 0xffff, RZ, 0xc0, !PT ;  /* 0x0000ffff112b4812 */ /* 0x000fe200078ec0ff */
[----:B--2-4-:R-:W-:Y:S06]  /*52e0*/  @!P0 BRA `(.L_x_92) ;  /* 0x0000000000a48947 */ /* 0x014fec0003800000 */
[----:B------:R-:W-:Y:S01]  /*52f0*/  IMAD.HI.U32 R0, R90, R39, RZ ;  /* 0x000000275a007227 */ /* 0x000fe200078e00ff */
[----:B------:R-:W-:Y:S02]  /*5300*/  ISETP.NE.AND P0, PT, R38, 0x1, PT ;  /* 0x000000012600780c */ /* 0x000fe40003f05270 */
[----:B------:R-:W-:Y:S01]  /*5310*/  ISETP.NE.AND P2, PT, R40, 0x1, PT ;  /* 0x000000012800780c */ /* 0x000fe20003f45270 */
[----:B------:R-:W-:Y:S01]  /*5320*/  IMAD.HI.U32 R4, R91, R84, RZ ;  /* 0x000000545b047227 */ /* 0x000fe200078e00ff */
[----:B------:R-:W-:Y:S02]  /*5330*/  SHF.R.U32.HI R0, RZ, R89, R0 ;  /* 0x00000059ff007219 */ /* 0x000fe40000011600 */
[----:B------:R-:W-:Y:S01]  /*5340*/  ISETP.NE.AND P3, PT, R42, 0x1, PT ;  /* 0x000000012a00780c */ /* 0x000fe20003f65270 */
[----:B------:R-:W-:Y:S01]  /*5350*/  IMAD.HI.U32 R6, R43, R39, RZ ;  /* 0x000000272b067227 */ /* 0x000fe200078e00ff */
[-C--:B------:R-:W-:Y:S02]  /*5360*/  SHF.R.U32.HI R4, RZ, R85.reuse, R4 ;  /* 0x00000055ff047219 */ /* 0x080fe40000011604 */
[----:B------:R-:W-:Y:S01]  /*5370*/  SEL R0, R90, R0, !P0 ;  /* 0x000000005a007207 */ /* 0x000fe20004000000 */
[----:B------:R-:W-:Y:S01]  /*5380*/  IMAD.HI.U32 R5, R44, R84, RZ ;  /* 0x000000542c057227 */ /* 0x000fe200078e00ff */
[----:B------:R-:W-:Y:S03]  /*5390*/  SEL R4, R91, R4, !P3 ;  /* 0x000000045b047207 */ /* 0x000fe60005800000 */
[-C--:B------:R-:W-:Y:S01]  /*53a0*/  IMAD.HI.U32 R3, R0, R36.reuse, RZ ;  /* 0x0000002400037227 */ /* 0x080fe200078e00ff */
[----:B------:R-:W-:Y:S03]  /*53b0*/  SHF.R.U32.HI R5, RZ, R85, R5 ;  /* 0x00000055ff057219 */ /* 0x000fe60000011605 */
[----:B------:R-:W-:Y:S01]  /*53c0*/  IMAD.HI.U32 R2, R4, R36, RZ ;  /* 0x0000002404027227 */ /* 0x000fe200078e00ff */
[----:B------:R-:W-:Y:S02]  /*53d0*/  @P2 SHF.R.U32.HI R0, RZ, R37, R3 ;  /* 0x00000025ff002219 */ /* 0x000fe40000011603 */
[----:B------:R-:W-:Y:S02]  /*53e0*/  SHF.R.U32.HI R3, RZ, R89, R6 ;  /* 0x00000059ff037219 */ /* 0x000fe40000011606 */
[----:B------:R-:W-:Y:S01]  /*53f0*/  @P2 SHF.R.U32.HI R4, RZ, R37, R2 ;  /* 0x00000025ff042219 */ /* 0x000fe20000011602 */
[----:B------:R-:W-:Y:S01]  /*5400*/  IMAD R0, R40, R0, RZ ;  /* 0x0000000028007224 */ /* 0x000fe200078e02ff */
[----:B------:R-:W-:Y:S02]  /*5410*/  SEL R3, R43, R3, !P0 ;  /* 0x000000032b037207 */ /* 0x000fe40004000000 */
[----:B------:R-:W-:Y:S01]  /*5420*/  SEL R2, R44, R5, !P3 ;  /* 0x000000052c027207 */ /* 0x000fe20005800000 */
[----:B------:R-:W-:Y:S01]  /*5430*/  IMAD R5, R40, R4, RZ ;  /* 0x0000000428057224 */ /* 0x000fe200078e02ff */
[C---:B------:R-:W-:Y:S01]  /*5440*/  ISETP.GE.AND P0, PT, R3.reuse, R0, PT ;  /* 0x000000000300720c */ /* 0x040fe20003f06270 */
[C---:B------:R-:W-:Y:S03]  /*5450*/  IMAD.HI.U32 R0, R3.reuse, R36, RZ ;  /* 0x0000002403007227 */ /* 0x040fe600078e00ff */
[C---:B------:R-:W-:Y:S02]  /*5460*/  ISETP.GE.OR P0, PT, R2.reuse, R5, P0 ;  /* 0x000000050200720c */ /* 0x040fe40000706670 */
[----:B------:R-:W-:Y:S04]  /*5470*/  SHF.R.U32.HI R0, RZ, R37, R0 ;  /* 0x00000025ff007219 */ /* 0x000fe80000011600 */
[C---:B------:R-:W-:Y:S05]  /*5480*/  SEL R6, R3.reuse, R0, !P2 ;  /* 0x0000000003067207 */ /* 0x040fea0005000000 */
        /* <DEDUP_REMOVED lines=14> */
[----:B------:R-:W-:Y:S07]  /*5570*/  IMAD R43, R3, R38, R43 ;  /* 0x00000026032b7224 */ /* 0x000fee00078e022b */
.L_x_92:
[----:B-1----:R-:W-:Y:S01]  /*5580*/  @!P1 ISETP.NE.AND P0, PT, R8, 0x1, PT ;  /* 0x000000010800980c */ /* 0x002fe20003f05270 */
[----:B------:R-:W-:Y:S01]  /*5590*/  @!P1 IMAD.HI.U32 R2, R43, R9, RZ ;  /* 0x000000092b029227 */ /* 0x000fe200078e00ff */
[----:B------:R-:W-:Y:S01]  /*55a0*/  R2UR UR42, R21 ;  /* 0x00000000152a72ca */ /* 0x000fe200000e0000 */
[----:B------:R-:W-:Y:S01]  /*55b0*/  BSSY.RECONVERGENT B6, `(.L_x_93) ;  /* 0x0000031000067945 */ /* 0x000fe20003800200 */
[----:B------:R-:W-:Y:S01]  /*55c0*/  R2UR UR41, R20 ;  /* 0x00000000142972ca */ /* 0x000fe200000e0000 */
[C---:B------:R-:W-:Y:S01]  /*55d0*/  @!P1 IMAD.HI.U32 R0, R44.reuse, R10, RZ ;  /* 0x0000000a2c009227 */ /* 0x040fe200078e00ff */
[----:B------:R-:W-:Y:S02]  /*55e0*/  @!P1 SHF.R.U32.HI R2, RZ, R12, R2 ;  /* 0x0000000cff029219 */ /* 0x000fe40000011602 */
[----:B------:R-:W-:Y:S01]  /*55f0*/  @!P1 ISETP.NE.AND P2, PT, R7, 0x1, PT ;  /* 0x000000010700980c */ /* 0x000fe20003f45270 */
[----:B------:R-:W-:Y:S01]  /*5600*/  VIADD R105, R105, 0x1 ;  /* 0x0000000169697836 */ /* 0x000fe20000000000 */
[----:B------:R-:W-:Y:S02]  /*5610*/  @!P1 SEL R2, R43, R2, !P0 ;  /* 0x000000022b029207 */ /* 0x000fe40004000000 */
[----:B------:R-:W-:Y:S02]  /*5620*/  @!P1 SHF.R.U32.HI R0, RZ, R11, R0 ;  /* 0x0000000bff009219 */ /* 0x000fe40000011600 */
[----:B------:R-:W-:Y:S01]  /*5630*/  LOP3.LUT P0, RZ, R93, 0x1b0, RZ, 0xc0, !PT ;  /* 0x000001b05dff7812 */ /* 0x000fe2000780c0ff */
[----:B------:R-:W-:Y:S01]  /*5640*/  USHF.L.U32 UR42, UR42, 0x7, URZ ;  /* 0x000000072a2a7899 */ /* 0x000fe200080006ff */
[----:B------:R-:W-:Y:S01]  /*5650*/  @!P1 SEL R3, R44, R0, !P2 ;  /* 0x000000002c039207 */ /* 0x000fe20005000000 */
[----:B------:R-:W-:Y:S01]  /*5660*/  USHF.L.U32 UR41, UR41, 0x7, URZ ;  /* 0x0000000729297899 */ /* 0x000fe200080006ff */
[----:B------:R-:W-:Y:S03]  /*5670*/  @P4 SHF.R.U32.HI R94, RZ, 0x10, R17 ;  /* 0x00000010ff5e4819 */ /* 0x000fe60000011611 */
[----:B------:R-:W-:Y:S02]  /*5680*/  @!P1 IMAD.IADD R0, R2, 0x1, -R3 ;  /* 0x0000000102009824 */ /* 0x000fe400078e0a03 */
[----:B------:R-:W-:Y:S02]  /*5690*/  @!P1 IMAD.IADD R2, R3, 0x1, -R2 ;  /* 0x0000000103029824 */ /* 0x000fe400078e0a02 */
[----:B------:R-:W-:Y:S02]  /*56a0*/  @!P1 IMAD R44, R0, R7, R44 ;  /* 0x00000007002c9224 */ /* 0x000fe400078e022c */
[----:B------:R-:W-:Y:S01]  /*56b0*/  @!P1 IMAD R43, R2, R8, R43 ;  /* 0x00000008022b9224 */ /* 0x000fe200078e022b */
[----:B------:R-:W-:Y:S06]  /*56c0*/  @!P0 BRA `(.L_x_94) ;  /* 0x00000000007c8947 */ /* 0x000fec0003800000 */
[----:B------:R-:W1:Y:S01]  /*56d0*/  LDCU.64 UR8, c[0x4][0x80] ;  /* 0x01001000ff0877ac */ /* 0x000e620008000a00 */
[----:B------:R-:W-:Y:S01]  /*56e0*/  MOV R2, 0x0 ;  /* 0x0000000000027802 */ /* 0x000fe20000000f00 */
[----:B------:R-:W-:Y:S02]  /*56f0*/  HFMA2 R12, -RZ, RZ, 0, 5.9604644775390625e-08 ;  /* 0x00000001ff0c7431 */ /* 0x000fe400000001ff */
[----:B------:R-:W-:Y:S01]  /*5700*/  IMAD.MOV.U32 R8, RZ, RZ, 0x70 ;  /* 0x00000070ff087424 */ /* 0x000fe200078e00ff */
[----:B------:R2:W3:Y:S01]  /*5710*/  LDC.64 R14, c[0x4][R2] ;  /* 0x01000000020e7b82 */ /* 0x0004e20000000a00 */
[----:B------:R-:W4:Y:S01]  /*5720*/  LDCU.64 UR6, c[0x4][0x88] ;  /* 0x01001100ff0677ac */ /* 0x000f220008000a00 */
[----:B------:R-:W-:Y:S01]  /*5730*/  IMAD.MOV.U32 R13, RZ, RZ, RZ ;  /* 0x000000ffff0d7224 */ /* 0x000fe200078e00ff */
[----:B------:R-:W2:Y:S01]  /*5740*/  LDCU.64 UR4, c[0x4][0x8] ;  /* 0x01000100ff0477ac */ /* 0x000ea20008000a00 */
[----:B-1----:R-:W-:Y:S01]  /*5750*/  MOV R5, UR9 ;  /* 0x0000000900057c02 */ /* 0x002fe20008000f00 */
[----:B------:R-:W-:Y:S01]  /*5760*/  IMAD.U32 R4, RZ, RZ, UR8 ;  /* 0x00000008ff047e24 */ /* 0x000fe2000f8e00ff */
[----:B----4-:R-:W-:Y:S01]  /*5770*/  MOV R7, UR7 ;  /* 0x0000000700077c02 */ /* 0x010fe20008000f00 */
[----:B------:R-:W-:Y:S01]  /*5780*/  IMAD.U32 R6, RZ, RZ, UR6 ;  /* 0x00000006ff067e24 */ /* 0x000fe2000f8e00ff */
[----:B--2---:R-:W-:Y:S01]  /*5790*/  MOV R11, UR5 ;  /* 0x00000005000b7c02 */ /* 0x004fe20008000f00 */
[----:B------:R-:W-:Y:S02]  /*57a0*/  IMAD.U32 R10, RZ, RZ, UR4 ;  /* 0x00000004ff0a7e24 */ /* 0x000fe4000f8e00ff */
[----:B------:R-:W-:Y:S07]  /*57b0*/  LEPC R20, `(.L_x_95) ;  /* 0x000000001014794e */ /* 0x000fee0000000000 */
[----:B---3-5:R-:W-:Y:S05]  /*57c0*/  CALL.ABS.NOINC R14 ;  /* 0x000000000e007343 */ /* 0x028fea0003c00000 */
.L_x_95:
[----:B------:R-:W1:Y:S01]  /*57d0*/  LDCU.64 UR8, c[0x4][0x80] ;  /* 0x01001000ff0877ac */ /* 0x000e620008000a00 */
[----:B------:R-:W2:Y:S01]  /*57e0*/  LDC.64 R2, c[0x4][R2] ;  /* 0x0100000002027b82 */ /* 0x000ea20000000a00 */
[----:B------:R-:W-:Y:S02]  /*57f0*/  HFMA2 R12, -RZ, RZ, 0, 5.9604644775390625e-08 ;  /* 0x00000001ff0c7431 */ /* 0x000fe400000001ff */
[----:B------:R-:W-:Y:S02]  /*5800*/  IMAD.MOV.U32 R8, RZ, RZ, 0x70 ;  /* 0x00000070ff087424 */ /* 0x000fe400078e00ff */
[----:B------:R-:W-:Y:S01]  /*5810*/  IMAD.MOV.U32 R13, RZ, RZ, RZ ;  /* 0x000000ffff0d7224 */ /* 0x000fe200078e00ff */
[----:B------:R-:W3:Y:S01]  /*5820*/  LDCU.64 UR6, c[0x4][0x88] ;  /* 0x01001100ff0677ac */ /* 0x000ee20008000a00 */
[----:B------:R-:W4:Y:S01]  /*5830*/  LDCU.64 UR4, c[0x4][0x8] ;  /* 0x01000100ff0477ac */ /* 0x000f220008000a00 */
[----:B-1----:R-:W-:Y:S02]  /*5840*/  MOV R4, UR8 ;  /* 0x0000000800047c02 */ /* 0x002fe40008000f00 */
[----:B------:R-:W-:Y:S02]  /*5850*/  MOV R5, UR9 ;  /* 0x0000000900057c02 */ /* 0x000fe40008000f00 */
[----:B---3--:R-:W-:Y:S01]  /*5860*/  MOV R7, UR7 ;  /* 0x0000000700077c02 */ /* 0x008fe20008000f00 */
[----:B------:R-:W-:Y:S01]  /*5870*/  IMAD.U32 R6, RZ, RZ, UR6 ;  /* 0x00000006ff067e24 */ /* 0x000fe2000f8e00ff */
[----:B----4-:R-:W-:Y:S01]  /*5880*/  MOV R11, UR5 ;  /* 0x00000005000b7c02 */ /* 0x010fe20008000f00 */
[----:B------:R-:W-:Y:S02]  /*5890*/  IMAD.U32 R10, RZ, RZ, UR4 ;  /* 0x00000004ff0a7e24 */ /* 0x000fe4000f8e00ff */
[----:B------:R-:W-:Y:S07]  /*58a0*/  LEPC R20, `(.L_x_94) ;  /* 0x000000001014794e */ /* 0x000fee0000000000 */
[----:B--2---:R-:W-:Y:S05]  /*58b0*/  CALL.ABS.NOINC R2 ;  /* 0x0000000002007343 */ /* 0x004fea0003c00000 */
.L_x_94:
[----:B------:R-:W-:Y:S05]  /*58c0*/  BSYNC.RECONVERGENT B6 ;  /* 0x0000000000067941 */ /* 0x000fea0003800200 */
.L_x_93:
[----:B------:R-:W-:Y:S01]  /*58d0*/  ISETP.NE.U32.AND P4, PT, R82, RZ, PT ;  /* 0x000000ff5200720c */ /* 0x000fe20003f85070 */
[----:B------:R-:W-:Y:S01]  /*58e0*/  UISETP.NE.AND UP2, UPT, UR50, URZ, UPT ;  /* 0x000000ff3200728c */ /* 0x000fe2000bf45270 */
[----:B------:R-:W-:Y:S01]  /*58f0*/  ISETP.NE.U32.AND P2, PT, RZ, UR38, PT ;  /* 0x00000026ff007c0c */ /* 0x000fe2000bf45070 */
[----:B------:R-:W-:Y:S01]  /*5900*/  UISETP.NE.U32.AND UP1, UPT, UR44, URZ, UPT ;  /* 0x000000ff2c00728c */ /* 0x000fe2000bf25070 */
[----:B------:R-:W-:Y:S01]  /*5910*/  ISETP.NE.AND.EX P4, PT, R83, RZ, PT, P4 ;  /* 0x000000ff5300720c */ /* 0x000fe20003f85340 */
[----:B------:R-:W-:Y:S01]  /*5920*/  UPLOP3.LUT UP0, UPT, UPT, UPT, UPT, 0x40, 0x4 ;  /* 0x000000000004789c */ /* 0x000fe20003f0e870 */
[----:B------:R-:W-:Y:S01]  /*5930*/  ISETP.NE.AND.EX P2, PT, RZ, UR39, PT, P2 ;  /* 0x00000027ff007c0c */ /* 0x000fe2000bf45320 */
[----:B------:R-:W-:Y:S01]  /*5940*/  UISETP.NE.AND.EX UP1, UPT, UR45, URZ, UPT, UP1 ;  /* 0x000000ff2d00728c */ /* 0x000fe2000bf25310 */
[----:B------:R-:W-:Y:S04]  /*5950*/  PLOP3.LUT P1, PT, PT, PT, UP2, 0x80, 0x8 ;  /* 0x000000000008781c */ /* 0x000fe80003f2f028 */
[----:B------:R-:W-:Y:S06]  /*5960*/  @UP2 UPLOP3.LUT UP0, UPT, UPT, UPT, UP1, 0x80, 0x8 ;  /* 0x000000000008289c */ /* 0x000fec0003f0f010 */
[----:B------:R-:W-:Y:S01]  /*5970*/  PLOP3.LUT P0, PT, PT, PT, UP0, 0x80, 0x8 ;  /* 0x000000000008781c */ /* 0x000fe20003f0f008 */
[----:B------:R-:W-:Y:S01]  /*5980*/  @!UPT UIADD3 URZ, UPT, UPT, URZ, URZ, URZ ;  /* 0x000000fffffff290 */ /* 0x000fe2000fffe0ff */
[----:B------:R-:W-:Y:S11]  /*5990*/  BRA.U !UP1, `(.L_x_96) ;  /* 0x0000000109387547 */ /* 0x000ff6000b800000 */
[----:B------:R-:W-:Y:S01]  /*59a0*/  UISETP.NE.U32.AND UP0, UPT, UR38, URZ, UPT ;  /* 0x000000ff2600728c */ /* 0x000fe2000bf05070 */
[----:B------:R-:W-:Y:S02]  /*59b0*/  HFMA2 R0, -RZ, RZ, 0, 5.9604644775390625e-08 ;  /* 0x00000001ff007431 */ /* 0x000fe400000001ff */
[----:B------:R-:W-:Y:S01]  /*59c0*/  IMAD.MOV.U32 R88, RZ, RZ, 0x1 ;  /* 0x00000001ff587424 */ /* 0x000fe200078e00ff */
[----:B------:R-:W-:Y:S06]  /*59d0*/  UISETP.NE.AND.EX UP0, UPT, UR39, URZ, UPT, UP0 ;  /* 0x000000ff2700728c */ /* 0x000fec000bf05300 */
[----:B------:R-:W-:Y:S05]  /*59e0*/  PLOP3.LUT P3, PT, PT, PT, UP0, 0x80, 0x8 ;  /* 0x000000000008781c */ /* 0x000fea0003f6f008 */
[----:B------:R-:W1:Y:S01]  /*59f0*/  @UP0 LDCU.64 UR6, c[0x0][0x888] ;  /* 0x00011100ff0607ac */ /* 0x000e620008000a00 */
[----:B------:R-:W-:Y:S07]  /*5a00*/  @UP0 UIMAD UR4, UR36, UR44, URZ ;  /* 0x0000002c240402a4 */ /* 0x000fee000f8e02ff */
[----:B------:R-:W-:Y:S01]  /*5a10*/  @!P3 PRMT R88, R0, 0x7610, R88 ;  /* 0x000076100058b816 */ /* 0x000fe20000000058 */
[----:B-1----:R-:W-:Y:S03]  /*5a20*/  @UP0 UIMAD.WIDE UR6, UR4, 0x4, UR6 ;  /* 0x00000004040608a5 */ /* 0x002fe6000f8e0206 */
[----:B------:R-:W1:Y:S03]  /*5a30*/  @!UP0 LDCU UR4, c[0x0][0x880] ;  /* 0x00011000ff0487ac */ /* 0x000e660008000800 */
[----:B------:R-:W-:Y:S01]  /*5a40*/  IMAD.U32 R2, RZ, RZ, UR6 ;  /* 0x00000006ff027e24 */ /* 0x000fe2000f8e00ff */
[----:B------:R-:W-:Y:S05]  /*5a50*/  MOV R3, UR7 ;  /* 0x0000000700037c02 */ /* 0x000fea0008000f00 */
[----:B-----5:R2:W5:Y:S02]  /*5a60*/  @P3 LDG.E R49, desc[UR46][R2.64] ;  /* 0x0000002e02313981 */ /* 0x020564000c1e1900 */
[----:B-12---:R-:W-:Y:S02]  /*5a70*/  @!P3 IMAD.U32 R49, RZ, RZ, UR4 ;  /* 0x00000004ff31be24 */ /* 0x006fe4000f8e00ff */
.L_x_96:
[----:B------:R-:W-:Y:S05]  /*5a80*/  @!P4 BRA `(.L_x_97) ;  /* 0x000000000020c947 */ /* 0x000fea0003800000 */
[----:B------:R-:W-:Y:S04]  /*5a90*/  ISETP.NE.U32.AND P3, PT, R80, RZ, PT ;  /* 0x000000ff5000720c */ /* 0x000fe80003f65070 */
[----:B------:R-:W-:Y:S11]  /*5aa0*/  ISETP.NE.AND.EX P3, PT, R81, RZ, PT, P3 ;  /* 0x000000ff5100720c */ /* 0x000ff60003f65330 */
[----:B------:R-:W-:Y:S02]  /*5ab0*/  @!UPT UIADD3 URZ, UPT, UPT, URZ, URZ, URZ ;  /* 0x000000fffffff290 */ /* 0x000fe4000fffe0ff */
[----:B------:R-:W1:Y:S01]  /*5ac0*/  @P3 LDC.64 R2, c[0x0][0x8a8] ;  /* 0x00022a00ff023b82 */ /* 0x000e620000000a00 */
[----:B------:R-:W-:Y:S04]  /*5ad0*/  @P3 IMAD R0, R82, UR36, RZ ;  /* 0x0000002452003c24 */ /* 0x000fe8000f8e02ff */
[----:B-1----:R-:W-:Y:S05]  /*5ae0*/  @P3 IMAD.WIDE R2, R0, 0x4, R2 ;  /* 0x0000000400023825 */ /* 0x002fea00078e0202 */
[----:B-----5:R1:W5:Y:S02]  /*5af0*/  @P3 LDG.E R47, desc[UR46][R2.64] ;  /* 0x0000002e022f3981 */ /* 0x020364000c1e1900 */
[----:B-1----:R-:W2:Y:S02]  /*5b00*/  @!P3 LDC R47, c[0x0][0x8a0] ;  /* 0x00022800ff2fbb82 */ /* 0x002ea40000000800 */
.L_x_97:
[----:B-----5:R-:W-:Y:S01]  /*5b10*/  FSETP.NEU.AND P3, PT, R49, RZ, PT ;  /* 0x000000ff3100720b */ /* 0x020fe20003f6d000 */
[----:B------:R-:W-:Y:S01]  /*5b20*/  BSSY B1, `(.L_x_98) ;  /* 0x0000039000017945 */ /* 0x000fe20003800000 */
[----:B------:R-:W-:Y:S01]  /*5b30*/  SEL R3, RZ, 0xffffffff, P2 ;  /* 0xffffffffff037807 */ /* 0x000fe20001000000 */
[----:B------:R-:W-:Y:S01]  /*5b40*/  IMAD.MOV.U32 R66, RZ, RZ, 0x1 ;  /* 0x00000001ff427424 */ /* 0x000fe200078e00ff */
[----:B------:R-:W-:Y:S01]  /*5b50*/  @P1 LOP3.LUT P2, RZ, R88, 0xff, RZ, 0xc0, !PT ;  /* 0x000000ff58ff1812 */ /* 0x000fe2000784c0ff */
[----:B------:R-:W-:Y:S01]  /*5b60*/  IMAD R48, R45, 0x80, R46 ;  /* 0x000000802d307824 */ /* 0x000fe200078e022e */
[----:B------:R-:W-:Y:S01]  /*5b70*/  @P1 SEL R0, RZ, 0xffffffff, P3 ;  /* 0xffffffffff001807 */ /* 0x000fe20001800000 */
[----:B------:R-:W-:Y:S01]  /*5b80*/  IMAD R106, R101, -0x10, R99 ;  /* 0xfffffff0656a7824 */ /* 0x000fe200078e0263 */
[----:B------:R-:W-:Y:S01]  /*5b90*/  LOP3.LUT R97, R97, 0x1, RZ, 0x3c, !PT ;  /* 0x0000000161617812 */ /* 0x000fe200078e3cff */
[----:B------:R-:W-:Y:S01]  /*5ba0*/  IMAD.MOV.U32 R65, RZ, RZ, RZ ;  /* 0x000000ffff417224 */ /* 0x000fe200078e00ff */
[----:B------:R-:W-:Y:S02]  /*5bb0*/  @P0 SEL R0, R3, R0, !P2 ;  /* 0x0000000003000207 */ /* 0x000fe40005000000 */
[----:B------:R-:W-:Y:S02]  /*5bc0*/  CS2R R78, SRZ ;  /* 0x00000000004e7805 */ /* 0x000fe4000001ff00 */
[----:B------:R-:W-:Y:S02]  /*5bd0*/  LEA R64, R45, UR48, 0x3 ;  /* 0x000000302d407c11 */ /* 0x000fe4000f8e18ff */
[----:B------:R-:W-:Y:S02]  /*5be0*/  CS2R R76, SRZ ;  /* 0x00000000004c7805 */ /* 0x000fe4000001ff00 */
[----:B------:R-:W-:Y:S02]  /*5bf0*/  @P1 LOP3.LUT R0, R0, 0x1, RZ, 0xc0, !PT ;  /* 0x0000000100001812 */ /* 0x000fe400078ec0ff */
[----:B------:R-:W-:Y:S02]  /*5c00*/  CS2R R70, SRZ ;  /* 0x0000000000467805 */ /* 0x000fe4000001ff00 */
[----:B------:R-:W-:Y:S02]  /*5c10*/  PLOP3.LUT P2, PT, PT, PT, UP1, 0x80, 0x8 ;  /* 0x000000000008781c */ /* 0x000fe40003f4f018 */
[----:B------:R-:W-:Y:S02]  /*5c20*/  CS2R R68, SRZ ;  /* 0x0000000000447805 */ /* 0x000fe4000001ff00 */
[----:B------:R-:W-:Y:S02]  /*5c30*/  ISETP.NE.U32.OR P5, PT, R0, 0x1, !P1 ;  /* 0x000000010000780c */ /* 0x000fe40004fa5470 */
[----:B------:R-:W-:Y:S02]  /*5c40*/  CS2R R62, SRZ ;  /* 0x00000000003e7805 */ /* 0x000fe4000001ff00 */
[----:B------:R-:W-:Y:S02]  /*5c50*/  LOP3.LUT P4, R104, R88, 0xff, RZ, 0xc0, !PT ;  /* 0x000000ff58687812 */ /* 0x000fe4000788c0ff */
[----:B------:R-:W-:Y:S02]  /*5c60*/  CS2R R60, SRZ ;  /* 0x00000000003c7805 */ /* 0x000fe4000001ff00 */
[----:B------:R-:W-:Y:S02]  /*5c70*/  SEL R2, RZ, 0xffffffff, P3 ;  /* 0xffffffffff027807 */ /* 0x000fe40001800000 */
[----:B------:R-:W-:Y:S02]  /*5c80*/  CS2R R58, SRZ ;  /* 0x00000000003a7805 */ /* 0x000fe4000001ff00 */
[----:B------:R-:W-:Y:S02]  /*5c90*/  P2R R107, PR, RZ, 0x20 ;  /* 0x00000020ff6b7803 */ /* 0x000fe40000000000 */
[----:B------:R-:W-:Y:S02]  /*5ca0*/  CS2R R56, SRZ ;  /* 0x0000000000387805 */ /* 0x000fe4000001ff00 */
[----:B------:R-:W-:Y:S02]  /*5cb0*/  @P2 SEL R2, R3, R2, !P4 ;  /* 0x0000000203022207 */ /* 0x000fe40006000000 */
[----:B------:R-:W-:Y:S02]  /*5cc0*/  @P5 SHF.L.U32 R0, R97, 0x1f, RZ ;  /* 0x0000001f61005819 */ /* 0x000fe400000006ff */
[----:B------:R-:W-:Y:S02]  /*5cd0*/  LOP3.LUT R2, R2, 0x1, RZ, 0xc0, !PT ;  /* 0x0000000102027812 */ /* 0x000fe400078ec0ff */
[----:B------:R1:W3:Y:S02]  /*5ce0*/  @P5 SYNCS.PHASECHK.TRANS64.TRYWAIT P1, [UR48+0x50], R0 ;  /* 0x00005000ff0055a7 */ /* 0x0002e40008021130 */
[----:B------:R-:W-:Y:S04]  /*5cf0*/  ISETP.NE.U32.AND P2, PT, R2, 0x1, PT ;  /* 0x000000010200780c */ /* 0x000fe80003f45070 */
[----:B------:R-:W-:Y:S02]  /*5d00*/  P2R R67, PR, RZ, 0x4 ;  /* 0x00000004ff437803 */ /* 0x000fe40000000000 */
[----:B-1----:R-:W-:Y:S04]  /*5d10*/  SHF.L.U32 R0, R96, 0x1f, RZ ;  /* 0x0000001f60007819 */ /* 0x002fe800000006ff */
[----:B------:R1:W4:Y:S01]  /*5d20*/  SYNCS.PHASECHK.TRANS64.TRYWAIT P0, [R64+URZ+0xc0], R0 ;  /* 0x0000c000400075a7 */ /* 0x00032200080011ff */
[----:B---3--:R-:W-:Y:S01]  /*5d30*/  @P5 SEL R66, RZ, 0x1, !P1 ;  /* 0x00000001ff425807 */ /* 0x008fe20004800000 */
[----:B-1----:R-:W-:Y:S06]  /*5d40*/  @!P5 BRA `(.L_x_99) ;  /* 0x000000000058d947 */ /* 0x002fec0003800000 */
[----:B------:R-:W-:Y:S01]  /*5d50*/  IMAD.MOV.U32 R79, RZ, RZ, RZ ;  /* 0x000000ffff4f7224 */ /* 0x000fe200078e00ff */
[----:B------:R-:W-:Y:S01]  /*5d60*/  ISETP.NE.AND P1, PT, R66, RZ, PT ;  /* 0x000000ff4200720c */ /* 0x000fe20003f25270 */
[----:B------:R-:W-:Y:S01]  /*5d70*/  BSSY B0, `(.L_x_100) ;  /* 0x000000c000007945 */ /* 0x000fe20003800000 */
[----:B------:R-:W-:Y:S02]  /*5d80*/  CS2R R58, SRZ ;  /* 0x00000000003a7805 */ /* 0x000fe4000001ff00 */
[----:B------:R-:W-:Y:S02]  /*5d90*/  CS2R R56, SRZ ;  /* 0x0000000000387805 */ /* 0x000fe4000001ff00 */
[----:B------:R-:W-:Y:S02]  /*5da0*/  CS2R R62, SRZ ;  /* 0x00000000003e7805 */ /* 0x000fe4000001ff00 */
[----:B------:R-:W-:Y:S02]  /*5db0*/  CS2R R60, SRZ ;  /* 0x00000000003c7805 */ /* 0x000fe4000001ff00 */
[----:B------:R-:W-:Y:S02]  /*5dc0*/  CS2R R70, SRZ ;  /* 0x0000000000467805 */ /* 0x000fe4000001ff00 */
[----:B------:R-:W-:Y:S02]  /*5dd0*/  CS2R R68, SRZ ;  /* 0x0000000000447805 */ /* 0x000fe4000001ff00 */
[----:B------:R-:W-:Y:S01]  /*5de0*/  CS2R R76, SRZ ;  /* 0x00000000004c7805 */ /* 0x000fe2000001ff00 */
[----:B------:R-:W-:Y:S06]  /*5df0*/  @P1 BRA `(.L_x_101) ;  /* 0x00000000000c1947 */ /* 0x000fec0003800000 */
[----:B------:R-:W-:Y:S04]  /*5e00*/  SHF.L.U32 R3, R97, 0x1f, RZ ;  /* 0x0000001f61037819 */ /* 0x000fe800000006ff */
[----:B------:R-:W1:Y:S02]  /*5e10*/  SYNCS.PHASECHK.TRANS64.TRYWAIT P1, [UR48+0x50], R3 ;  /* 0x00005003ff0075a7 */ /* 0x000e640008021130 */
[----:B-1----:R-:W-:Y:S05]  /*5e20*/  @!P1 BRA `(.L_x_102) ;  /* 0x0000003c007c9947 */ /* 0x002fea0003800000 */
.L_x_101:
[----:B------:R-:W-:Y:S05]  /*5e30*/  BSYNC B0 ;  /* 0x0000000000007941 */ /* 0x000fea0003800000 */
.L_x_100:
[----:B------:R-:W-:Y:S01]  /*5e40*/  ISETP.NE.AND P1, PT, R67, RZ, PT ;  /* 0x000000ff4300720c */ /* 0x000fe20003f25270 */
[----:B------:R-:W-:Y:S11]  /*5e50*/  HFMA2 R65, -RZ, RZ, 0, 5.9604644775390625e-08 ;  /* 0x00000001ff417431 */ /* 0x000ff600000001ff */
[----:B------:R-:W-:Y:S01]  /*5e60*/  @!UPT UIADD3 URZ, UPT, UPT, URZ, URZ, URZ ;  /* 0x000000fffffff290 */ /* 0x000fe2000fffe0ff */
[----:B------:R3:W1:Y:S04]  /*5e70*/  @P1 LDS.128 R56, [R100] ;  /* 0x0000000064381984 */ /* 0x0006680000000c00 */
[----:B------:R3:W1:Y:S04]  /*5e80*/  @P1 LDS.128 R60, [R99+0x10] ;  /* 0x00001000633c1984 */ /* 0x0006680000000c00 */
[----:B------:R3:W1:Y:S04]  /*5e90*/  @P1 LDS.128 R68, [R98+0x20] ;  /* 0x0000200062441984 */ /* 0x0006680000000c00 */
[----:B------:R3:W1:Y:S02]  /*5ea0*/  @P1 LDS.128 R76, [R106+0x30] ;  /* 0x000030006a4c1984 */ /* 0x0006640000000c00 */
.L_x_99:
[----:B------:R-:W-:Y:S05]  /*5eb0*/  BSYNC B1 ;  /* 0x0000000000017941 */ /* 0x000fea0003800000 */
.L_x_98:
[----:B-1----:R-:W-:Y:S04]  /*5ec0*/  SHF.R.U32.HI R2, RZ, 0x15, R48 ;  /* 0x00000015ff027819 */ /* 0x002fe80000011630 */
[----:B------:R-:W-:Y:S01]  /*5ed0*/  LOP3.LUT P1, RZ, R2, 0x3, R92, 0x48, !PT ;  /* 0x0000000302ff7812 */ /* 0x000fe2000782485c */
[----:B------:R-:W-:Y:S01]  /*5ee0*/  @!UPT UIADD3 URZ, UPT, UPT, URZ, URZ, URZ ;  /* 0x000000fffffff290 */ /* 0x000fe2000fffe0ff */
[----:B----4-:R-:W-:Y:S11]  /*5ef0*/  @P0 BRA `(.L_x_103) ;  /* 0x0000000000080947 */ /* 0x010ff60003800000 */
[----:B------:R-:W1:Y:S02]  /*5f00*/  SYNCS.PHASECHK.TRANS64.TRYWAIT P0, [R64+URZ+0xc0], R0 ;  /* 0x0000c000400075a7 */ /* 0x000e6400080011ff */
[----:B-1----:R-:W-:Y:S05]  /*5f10*/  @!P0 BRA `(.L_x_104) ;  /* 0x0000003c00588947 */ /* 0x002fea0003800000 */
.L_x_103:
[----:B------:R-:W-:Y:S05]  /*5f20*/  @!P1 BRA `(.L_x_105) ;  /* 0x0000000000409947 */ /* 0x000fea0003800000 */
[----:B------:R-:W4:Y:S01]  /*5f30*/  LDCU.64 UR8, c[0x4][0x70] ;  /* 0x01000e00ff0877ac */ /* 0x000f220008000a00 */
[----:B------:R-:W-:Y:S01]  /*5f40*/  MOV R3, 0x0 ;  /* 0x0000000000037802 */ /* 0x000fe20000000f00 */
[----:B------:R-:W-:Y:S02]  /*5f50*/  HFMA2 R12, -RZ, RZ, 0, 5.9604644775390625e-08 ;  /* 0x00000001ff0c7431 */ /* 0x000fe400000001ff */
[----:B------:R-:W-:Y:S02]  /*5f60*/  IMAD.MOV.U32 R8, RZ, RZ, 0x192 ;  /* 0x00000192ff087424 */ /* 0x000fe400078e00ff */
[----:B------:R-:W-:Y:S01]  /*5f70*/  IMAD.MOV.U32 R13, RZ, RZ, RZ ;  /* 0x000000ffff0d7224 */ /* 0x000fe200078e00ff */
[----:B------:R-:W5:Y:S01]  /*5f80*/  LDCU.64 UR6, c[0x4][0x78] ;  /* 0x01000f00ff0677ac */ /* 0x000f620008000a00 */
[----:B------:R-:W1:Y:S01]  /*5f90*/  LDC.64 R2, c[0x4][R3] ;  /* 0x0100000003027b82 */ /* 0x000e620000000a00 */
[----:B------:R-:W2:Y:S01]  /*5fa0*/  LDCU.64 UR4, c[0x4][0x10] ;  /* 0x01000200ff0477ac */ /* 0x000ea20008000a00 */
[----:B----4-:R-:W-:Y:S01]  /*5fb0*/  MOV R5, UR9 ;  /* 0x0000000900057c02 */ /* 0x010fe20008000f00 */
[----:B------:R-:W-:Y:S01]  /*5fc0*/  IMAD.U32 R4, RZ, RZ, UR8 ;  /* 0x00000008ff047e24 */ /* 0x000fe2000f8e00ff */
[----:B-----5:R-:W-:Y:S01]  /*5fd0*/  MOV R7, UR7 ;  /* 0x0000000700077c02 */ /* 0x020fe20008000f00 */
[----:B------:R-:W-:Y:S01]  /*5fe0*/  IMAD.U32 R6, RZ, RZ, UR6 ;  /* 0x00000006ff067e24 */ /* 0x000fe2000f8e00ff */
[----:B--2---:R-:W-:Y:S01]  /*5ff0*/  MOV R11, UR5 ;  /* 0x00000005000b7c02 */ /* 0x004fe20008000f00 */
[----:B------:R-:W-:Y:S02]  /*6000*/  IMAD.U32 R10, RZ, RZ, UR4 ;  /* 0x00000004ff0a7e24 */ /* 0x000fe4000f8e00ff */
[----:B------:R-:W-:Y:S07]  /*6010*/  LEPC R20, `(.L_x_105) ;  /* 0x000000001014794e */ /* 0x000fee0000000000 */
[----:B-1-3--:R-:W-:Y:S05]  /*6020*/  CALL.ABS.NOINC R2 ;  /* 0x0000000002007343 */ /* 0x00afea0003c00000 */
.L_x_105:
[----:B------:R-:W-:Y:S05]  /*6030*/  WARPSYNC.ALL ;  /* 0x0000000000007948 */ /* 0x000fea0003800000 */
[----:B------:R-:W-:Y:S01]  /*6040*/  R2UR UR4, R48 ;  /* 0x00000000300472ca */ /* 0x000fe200000e0000 */
[--C-:B------:R-:W-:Y:S01]  /*6050*/  HADD2.F32 R50, -RZ, R56.reuse.H0_H0 ;  /* 0x20000038ff327230 */ /* 0x100fe20000004100 */
[----:B------:R-:W-:Y:S01]  /*6060*/  ISETP.NE.AND P0, PT, R102, RZ, PT ;  /* 0x000000ff6600720c */ /* 0x000fe20003f05270 */
[----:B------:R-:W-:Y:S01]  /*6070*/  HADD2.F32 R51, -RZ, R56.H1_H1 ;  /* 0x30000038ff337230 */ /* 0x000fe20000004100 */
[----:B------:R-:W-:Y:S01]  /*6080*/  BSSY.RECONVERGENT B0, `(.L_x_106) ;  /* 0x0000086000007945 */ /* 0x000fe20003800200 */
[--C-:B------:R-:W-:Y:S08]  /*6090*/  HADD2.F32 R52, -RZ, R57.reuse.H0_H0 ;  /* 0x20000039ff347230 */ /* 0x100ff00000004100 */
[----:B------:R-:W1:Y:S02]  /*60a0*/  LDTM.x32 R4, tmem[UR4] ;  /* 0x00000004000479ee */ /* 0x000e6400082c0000 */
[C---:B-12---:R-:W-:Y:S01]  /*60b0*/  FMUL R0, R47.reuse, R4 ;  /* 0x000000042f007220 */ /* 0x046fe20000400000 */
[C---:B------:R-:W-:Y:S01]  /*60c0*/  FMUL R2, R47.reuse, R5 ;  /* 0x000000052f027220 */ /* 0x040fe20000400000 */
[C---:B------:R-:W-:Y:S01]  /*60d0*/  FMUL R4, R47.reuse, R8 ;  /* 0x000000082f047220 */ /* 0x040fe20000400000 */
[----:B------:R-:W-:Y:S01]  /*60e0*/  FMUL R3, R47, R6 ;  /* 0x000000062f037220 */ /* 0x000fe20000400000 */
[C---:B------:R-:W-:Y:S01]  /*60f0*/  FFMA R0, R49.reuse, R50, R0 ;  /* 0x0000003231007223 */ /* 0x040fe20000000000 */
[----:B------:R-:W-:Y:S01]  /*6100*/  FFMA R2, R49, R51, R2 ;  /* 0x0000003331027223 */ /* 0x000fe20000000002 */
[C---:B------:R-:W-:Y:S01]  /*6110*/  FMUL R5, R47.reuse, R9 ;  /* 0x000000092f057220 */ /* 0x040fe20000400000 */
        /* <DEDUP_REMOVED lines=16> */
[----:B------:R-:W-:Y:S02]  /*6220*/  HADD2.F32 R32, -RZ, R57.H1_H1 ;  /* 0x30000039ff207230 */ /* 0x000fe40000004100 */
[C---:B------:R-:W-:Y:S01]  /*6230*/  FMUL R26, R47.reuse, R30 ;  /* 0x0000001e2f1a7220 */ /* 0x040fe20000400000 */
[----:B------:R-:W-:Y:S01]  /*6240*/  FMUL R29, R47, R33 ;  /* 0x000000212f1d7220 */ /* 0x000fe20000400000 */
[--C-:B------:R-:W-:Y:S02]  /*6250*/  HADD2.F32 R33, -RZ, R58.reuse.H0_H0 ;  /* 0x2000003aff217230 */ /* 0x100fe40000004100 */
[----:B------:R-:W-:Y:S01]  /*6260*/  FFMA R3, R49, R52, R3 ;  /* 0x0000003431037223 */ /* 0x000fe20000000003 */
[C---:B------:R-:W-:Y:S01]  /*6270*/  FMUL R7, R47.reuse, R7 ;  /* 0x000000072f077220 */ /* 0x040fe20000400000 */
[----:B------:R-:W-:Y:S01]  /*6280*/  FMUL R30, R47, R34 ;  /* 0x000000222f1e7220 */ /* 0x000fe20000400000 */
[----:B------:R-:W-:Y:S01]  /*6290*/  HADD2.F32 R34, -RZ, R58.H1_H1 ;  /* 0x3000003aff227230 */ /* 0x000fe20000004100 */
[----:B------:R-:W-:Y:S01]  /*62a0*/  F2FP.F16.F32.PACK_AB R52, R2, R0 ;  /* 0x000000000234723e */ /* 0x000fe200000000ff */
[--C-:B------:R-:W-:Y:S02]  /*62b0*/  HADD2.F32 R0, -RZ, R59.reuse.H0_H0 ;  /* 0x2000003bff007230 */ /* 0x100fe40000004100 */
[C---:B------:R-:W-:Y:S01]  /*62c0*/  FFMA R7, R49.reuse, R32, R7 ;  /* 0x0000002031077223 */ /* 0x040fe20000000007 */
[----:B------:R-:W-:Y:S02]  /*62d0*/  HADD2.F32 R2, -RZ, R59.H1_H1 ;  /* 0x3000003bff027230 */ /* 0x000fe40000004100 */
[C---:B------:R-:W-:Y:S01]  /*62e0*/  FFMA R4, R49.reuse, R33, R4 ;  /* 0x0000002131047223 */ /* 0x040fe20000000004 */
[C---:B------:R-:W-:Y:S01]  /*62f0*/  FFMA R5, R49.reuse, R34, R5 ;  /* 0x0000002231057223 */ /* 0x040fe20000000005 */
[----:B------:R-:W-:Y:S01]  /*6300*/  FFMA R6, R49, R0, R6 ;  /* 0x0000000031067223 */ /* 0x000fe20000000006 */
[--C-:B------:R-:W-:Y:S02]  /*6310*/  HADD2.F32 R0, -RZ, R60.reuse.H0_H0 ;  /* 0x2000003cff007230 */ /* 0x100fe40000004100 */
[----:B------:R-:W-:Y:S01]  /*6320*/  FMUL R11, R47, R11 ;  /* 0x0000000b2f0b7220 */ /* 0x000fe20000400000 */
[----:B------:R-:W-:Y:S01]  /*6330*/  F2FP.F16.F32.PACK_AB R53, R7, R3 ;  /* 0x000000030735723e */ /* 0x000fe200000000ff */
[--C-:B------:R-:W-:Y:S02]  /*6340*/  HADD2.F32 R3, -RZ, R61.reuse.H0_H0 ;  /* 0x2000003dff037230 */ /* 0x100fe40000004100 */
[----:B------:R-:W-:Y:S01]  /*6350*/  FMUL R15, R47, R15 ;  /* 0x0000000f2f0f7220 */ /* 0x000fe20000400000 */
[C---:B------:R-:W-:Y:S01]  /*6360*/  FFMA R11, R49.reuse, R2, R11 ;  /* 0x00000002310b7223 */ /* 0x040fe2000000000b */
[----:B------:R-:W-:Y:S02]  /*6370*/  HADD2.F32 R2, -RZ, R60.H1_H1 ;  /* 0x3000003cff027230 */ /* 0x000fe40000004100 */
[----:B------:R-:W-:Y:S01]  /*6380*/  FFMA R8, R49, R0, R8 ;  /* 0x0000000031087223 */ /* 0x000fe20000000008 */
[----:B------:R-:W-:Y:S02]  /*6390*/  HADD2.F32 R0, -RZ, R61.H1_H1 ;  /* 0x3000003dff007230 */ /* 0x000fe40000004100 */
[C---:B------:R-:W-:Y:S01]  /*63a0*/  FMUL R19, R47.reuse, R19 ;  /* 0x000000132f137220 */ /* 0x040fe20000400000 */
[----:B------:R-:W-:Y:S01]  /*63b0*/  FMUL R23, R47, R23 ;  /* 0x000000172f177220 */ /* 0x000fe20000400000 */
[C---:B------:R-:W-:Y:S01]  /*63c0*/  FFMA R9, R49.reuse, R2, R9 ;  /* 0x0000000231097223 */ /* 0x040fe20000000009 */
[C---:B------:R-:W-:Y:S01]  /*63d0*/  FFMA R10, R49.reuse, R3, R10 ;  /* 0x00000003310a7223 */ /* 0x040fe2000000000a */
[----:B------:R-:W-:Y:S01]  /*63e0*/  FFMA R15, R49, R0, R15 ;  /* 0x00000000310f7223 */ /* 0x000fe2000000000f */
[--C-:B------:R-:W-:Y:S02]  /*63f0*/  HADD2.F32 R2, -RZ, R62.reuse.H0_H0 ;  /* 0x2000003eff027230 */ /* 0x100fe40000004100 */
[----:B------:R-:W-:Y:S01]  /*6400*/  FMUL R27, R47, R27 ;  /* 0x0000001b2f1b7220 */ /* 0x000fe20000400000 */
[----:B------:R-:W-:Y:S01]  /*6410*/  HADD2.F32 R0, -RZ, R62.H1_H1 ;  /* 0x3000003eff007230 */ /* 0x000fe20000004100 */
[----:B------:R-:W-:Y:S01]  /*6420*/  F2FP.F16.F32.PACK_AB R54, R5, R4 ;  /* 0x000000040536723e */ /* 0x000fe200000000ff */
[--C-:B------:R-:W-:Y:S02]  /*6430*/  HADD2.F32 R3, -RZ, R63.reuse.H0_H0 ;  /* 0x2000003fff037230 */ /* 0x100fe40000004100 */
[C---:B------:R-:W-:Y:S01]  /*6440*/  FFMA R12, R49.reuse, R2, R12 ;  /* 0x00000002310c7223 */ /* 0x040fe2000000000c */
[--C-:B------:R-:W-:Y:S02]  /*6450*/  HADD2.F32 R2, -RZ, R68.reuse.H0_H0 ;  /* 0x20000044ff027230 */ /* 0x100fe40000004100 */
[C---:B------:R-:W-:Y:S01]  /*6460*/  FFMA R13, R49.reuse, R0, R13 ;  /* 0x00000000310d7223 */ /* 0x040fe2000000000d */
[----:B------:R-:W-:Y:S02]  /*6470*/  HADD2.F32 R0, -RZ, R63.H1_H1 ;  /* 0x3000003fff007230 */ /* 0x000fe40000004100 */
[----:B------:R-:W-:Y:S01]  /*6480*/  FFMA R14, R49, R3, R14 ;  /* 0x00000003310e7223 */ /* 0x000fe2000000000e */
[----:B------:R-:W-:Y:S01]  /*6490*/  HADD2.F32 R3, -RZ, R68.H1_H1 ;  /* 0x30000044ff037230 */ /* 0x000fe20000004100 */
[----:B------:R-:W-:Y:S01]  /*64a0*/  F2FP.F16.F32.PACK_AB R55, R11, R6 ;  /* 0x000000060b37723e */ /* 0x000fe200000000ff */
[----:B------:R-:W-:Y:S01]  /*64b0*/  FMUL R31, R47, R31 ;  /* 0x0000001f2f1f7220 */ /* 0x000fe20000400000 */
[C---:B------:R-:W-:Y:S01]  /*64c0*/  FFMA R19, R49.reuse, R0, R19 ;  /* 0x0000000031137223 */ /* 0x040fe20000000013 */
[--C-:B------:R-:W-:Y:S02]  /*64d0*/  HADD2.F32 R0, -RZ, R69.reuse.H0_H0 ;  /* 0x20000045ff007230 */ /* 0x100fe40000004100 */
[C---:B------:R-:W-:Y:S01]  /*64e0*/  FFMA R16, R49.reuse, R2, R16 ;  /* 0x0000000231107223 */ /* 0x040fe20000000010 */
[----:B------:R1:W-:Y:S01]  /*64f0*/  STS.128 [R100], R52 ;  /* 0x0000003464007388 */ /* 0x0003e20000000c00 */
[C---:B------:R-:W-:Y:S01]  /*6500*/  FFMA R17, R49.reuse, R3, R17 ;  /* 0x0000000331117223 */ /* 0x040fe20000000011 */
[----:B------:R-:W-:Y:S02]  /*6510*/  HADD2.F32 R2, -RZ, R69.H1_H1 ;  /* 0x30000045ff027230 */ /* 0x000fe40000004100 */
[----:B------:R-:W-:Y:S01]  /*6520*/  FFMA R18, R49, R0, R18 ;  /* 0x0000000031127223 */ /* 0x000fe20000000012 */
[--C-:B------:R-:W-:Y:S01]  /*6530*/  HADD2.F32 R0, -RZ, R70.reuse.H0_H0 ;  /* 0x20000046ff007230 */ /* 0x100fe20000004100 */
[----:B------:R-:W-:Y:S01]  /*6540*/  F2FP.F16.F32.PACK_AB R8, R9, R8 ;  /* 0x000000080908723e */ /* 0x000fe200000000ff */
[--C-:B------:R-:W-:Y:S02]  /*6550*/  HADD2.F32 R3, -RZ, R71.reuse.H0_H0 ;  /* 0x20000047ff037230 */ /* 0x100fe40000004100 */
[C---:B------:R-:W-:Y:S01]  /*6560*/  FFMA R23, R49.reuse, R2, R23 ;  /* 0x0000000231177223 */ /* 0x040fe20000000017 */
[----:B------:R-:W-:Y:S02]  /*6570*/  HADD2.F32 R2, -RZ, R70.H1_H1 ;  /* 0x30000046ff027230 */ /* 0x000fe40000004100 */
[----:B------:R-:W-:Y:S01]  /*6580*/  FFMA R20, R49, R0, R20 ;  /* 0x0000000031147223 */ /* 0x000fe20000000014 */
[----:B------:R-:W-:Y:S01]  /*6590*/  HADD2.F32 R0, -RZ, R71.H1_H1 ;  /* 0x30000047ff007230 */ /* 0x000fe20000004100 */
[----:B------:R-:W-:Y:S01]  /*65a0*/  F2FP.F16.F32.PACK_AB R9, R15, R10 ;  /* 0x0000000a0f09723e */ /* 0x000fe200000000ff */
[----:B------:R-:W-:Y:S02]  /*65b0*/  HADD2.F32 R4, -RZ, R79.H0_H0 ;  /* 0x2000004fff047230 */ /* 0x000fe40000004100 */
[C---:B------:R-:W-:Y:S01]  /*65c0*/  FFMA R21, R49.reuse, R2, R21 ;  /* 0x0000000231157223 */ /* 0x040fe20000000015 */
[C---:B------:R-:W-:Y:S01]  /*65d0*/  FFMA R22, R49.reuse, R3, R22 ;  /* 0x0000000331167223 */ /* 0x040fe20000000016 */
[----:B------:R-:W-:Y:S01]  /*65e0*/  FFMA R27, R49, R0, R27 ;  /* 0x00000000311b7223 */ /* 0x000fe2000000001b */
[--C-:B------:R-:W-:Y:S01]  /*65f0*/  HADD2.F32 R2, -RZ, R76.reuse.H0_H0 ;  /* 0x2000004cff027230 */ /* 0x100fe20000004100 */
[----:B------:R-:W-:Y:S01]  /*6600*/  F2FP.F16.F32.PACK_AB R10, R13, R12 ;  /* 0x0000000c0d0a723e */ /* 0x000fe200000000ff */
[----:B------:R-:W-:Y:S01]  /*6610*/  HADD2.F32 R0, -RZ, R76.H1_H1 ;  /* 0x3000004cff007230 */ /* 0x000fe20000004100 */
[----:B------:R-:W-:Y:S01]  /*6620*/  F2FP.F16.F32.PACK_AB R11, R19, R14 ;  /* 0x0000000e130b723e */ /* 0x000fe200000000ff */
[--C-:B------:R-:W-:Y:S02]  /*6630*/  HADD2.F32 R3, -RZ, R77.reuse.H0_H0 ;  /* 0x2000004dff037230 */ /* 0x100fe40000004100 */
[C---:B------:R-:W-:Y:S01]  /*6640*/  FFMA R24, R49.reuse, R2, R24 ;  /* 0x0000000231187223 */ /* 0x040fe20000000018 */
[--C-:B------:R-:W-:Y:S02]  /*6650*/  HADD2.F32 R2, -RZ, R78.reuse.H0_H0 ;  /* 0x2000004eff027230 */ /* 0x100fe40000004100 */
[C---:B------:R-:W-:Y:S01]  /*6660*/  FFMA R25, R49.reuse, R0, R25 ;  /* 0x0000000031197223 */ /* 0x040fe20000000019 */
[----:B------:R1:W-:Y:S01]  /*6670*/  STS.128 [R99+0x10], R8 ;  /* 0x0000100863007388 */ /* 0x0003e20000000c00 */
[----:B------:R-:W-:Y:S02]  /*6680*/  HADD2.F32 R0, -RZ, R77.H1_H1 ;  /* 0x3000004dff007230 */ /* 0x000fe40000004100 */
[----:B------:R-:W-:Y:S01]  /*6690*/  FFMA R26, R49, R3, R26 ;  /* 0x00000003311a7223 */ /* 0x000fe2000000001a */
[----:B------:R-:W-:Y:S01]  /*66a0*/  HADD2.F32 R3, -RZ, R78.H1_H1 ;  /* 0x3000004eff037230 */ /* 0x000fe20000004100 */
[----:B------:R-:W-:Y:S01]  /*66b0*/  F2FP.F16.F32.PACK_AB R16, R17, R16 ;  /* 0x000000101110723e */ /* 0x000fe200000000ff */
[----:B------:R-:W-:Y:S01]  /*66c0*/  HADD2.F32 R5, -RZ, R79.H1_H1 ;  /* 0x3000004fff057230 */ /* 0x000fe20000004100 */
[----:B------:R-:W-:Y:S01]  /*66d0*/  F2FP.F16.F32.PACK_AB R17, R23, R18 ;  /* 0x000000121711723e */ /* 0x000fe200000000ff */
[----:B------:R-:W-:Y:S01]  /*66e0*/  FFMA R31, R49, R0, R31 ;  /* 0x00000000311f7223 */ /* 0x000fe2000000001f */
[----:B------:R-:W-:Y:S01]  /*66f0*/  FMUL R35, R47, R35 ;  /* 0x000000232f237220 */ /* 0x000fe20000400000 */
[----:B------:R-:W-:Y:S01]  /*6700*/  F2FP.F16.F32.PACK_AB R18, R21, R20 ;  /* 0x000000141512723e */ /* 0x000fe200000000ff */
[----:B------:R-:W-:Y:S01]  /*6710*/  FFMA R28, R49, R2, R28 ;  /* 0x00000002311c7223 */ /* 0x000fe2000000001c */
[----:B------:R-:W-:Y:S01]  /*6720*/  F2FP.F16.F32.PACK_AB R19, R27, R22 ;  /* 0x000000161b13723e */ /* 0x000fe200000000ff */
[C---:B------:R-:W-:Y:S01]  /*6730*/  FFMA R29, R49.reuse, R3, R29 ;  /* 0x00000003311d7223 */ /* 0x040fe2000000001d */
[C---:B------:R-:W-:Y:S01]  /*6740*/  FFMA R30, R49.reuse, R4, R30 ;  /* 0x00000004311e7223 */ /* 0x040fe2000000001e */
[----:B------:R-:W-:Y:S01]  /*6750*/  FFMA R35, R49, R5, R35 ;  /* 0x0000000531237223 */ /* 0x000fe20000000023 */
[----:B------:R-:W-:Y:S01]  /*6760*/  F2FP.F16.F32.PACK_AB R24, R25, R24 ;  /* 0x000000181918723e */ /* 0x000fe200000000ff */
[----:B------:R1:W-:Y:S01]  /*6770*/  STS.128 [R98+0x20], R16 ;  /* 0x0000201062007388 */ /* 0x0003e20000000c00 */
[----:B------:R-:W-:Y:S02]  /*6780*/  F2FP.F16.F32.PACK_AB R25, R31, R26 ;  /* 0x0000001a1f19723e */ /* 0x000fe400000000ff */
[----:B------:R-:W-:Y:S02]  /*6790*/  F2FP.F16.F32.PACK_AB R26, R29, R28 ;  /* 0x0000001c1d1a723e */ /* 0x000fe400000000ff */
[----:B------:R-:W-:Y:S05]  /*67a0*/  F2FP.F16.F32.PACK_AB R27, R35, R30 ;  /* 0x0000001e231b723e */ /* 0x000fea00000000ff */
[----:B------:R1:W-:Y:S01]  /*67b0*/  STS.128 [R106+0x30], R24 ;  /* 0x000030186a007388 */ /* 0x0003e20000000c00 */
[----:B------:R-:W-:Y:S01]  /*67c0*/  @!PT LDS RZ, [RZ] ;  /* 0x00000000fffff984 */ /* 0x000fe20000000800 */
[----:B------:R-:W-:Y:S01]  /*67d0*/  @!PT LDS RZ, [RZ] ;  /* 0x00000000fffff984 */ /* 0x000fe20000000800 */
[----:B------:R-:W-:Y:S01]  /*67e0*/  @!PT LDS RZ, [RZ] ;  /* 0x00000000fffff984 */ /* 0x000fe20000000800 */
[----:B------:R-:W-:Y:S01]  /*67f0*/  @!PT LDS RZ, [RZ] ;  /* 0x00000000fffff984 */ /* 0x000fe20000000800 */
[----:B------:R2:W-:Y:S07]  /*6800*/  MEMBAR.ALL.CTA ;  /* 0x0000000000007992 */ /* 0x0005ee0000008000 */
[----:B--2---:R-:W2:Y:S02]  /*6810*/  FENCE.VIEW.ASYNC.S ;  /* 0x00000000000073c6 */ /* 0x004ea40000000000 */
[----:B--2---:R-:W-:Y:S06]  /*6820*/  BAR.SYNC.DEFER_BLOCKING 0x1, 0x80 ;  /* 0x0042000000007b1d */ /* 0x004fec0000010000 */
[----:B------:R-:W-:Y:S05]  /*6830*/  @P0 BRA `(.L_x_107) ;  /* 0x0000000000280947 */ /* 0x000fea0003800000 */
[----:B------:R-:W-:Y:S02]  /*6840*/  UIADD3 UR4, UPT, UPT, UR48, 0x200, URZ ;  /* 0x0000020030047890 */ /* 0x000fe4000fffe0ff */
[----:B------:R-:W-:Y:S01]  /*6850*/  UIADD3 UR6, UP0, UPT, UR52, 0x680, URZ ;  /* 0x0000068034067890 */ /* 0x000fe2000ff1e0ff */
[----:B------:R-:W-:Y:S03]  /*6860*/  UMOV UR43, UR36 ;  /* 0x00000024002b7c82 */ /* 0x000fe60008000000 */
[----:B------:R-:W-:Y:S01]  /*6870*/  MOV R93, UR4 ;  /* 0x00000004005d7c02 */ /* 0x000fe20008000f00 */
[----:B------:R-:W-:Y:S03]  /*6880*/  UIADD3.X UR7, UPT, UPT, URZ, UR53, URZ, UP0, !UPT ;  /* 0x00000035ff077290 */ /* 0x000fe600087fe4ff */
[----:B------:R-:W-:Y:S11]  /*6890*/  R2UR UR40, R93 ;  /* 0x000000005d2872ca */ /* 0x000ff600000e0000 */
[----:B------:R-:W-:Y:S02]  /*68a0*/  @!UPT UIADD3 URZ, UPT, UPT, URZ, URZ, URZ ;  /* 0x000000fffffff290 */ /* 0x000fe4000fffe0ff */
[----:B------:R2:W-:Y:S01]  /*68b0*/  UTMASTG.3D [UR40], [UR6] ;  /* 0x00000028060073b5 */ /* 0x0005e20008010000 */
[----:B------:R0:W-:Y:S01]  /*68c0*/  UTMACMDFLUSH ;  /* 0x00000000000079b7 */ /* 0x0001e20000000000 */
[----:B--2---:R-:W-:Y:S04]  /*68d0*/  DEPBAR.LE SB0, 0x1 ;  /* 0x000080400000791a */ /* 0x004fe80000000000 */
.L_x_107:
[----:B------:R-:W-:Y:S05]  /*68e0*/  BSYNC.RECONVERGENT B0 ;  /* 0x0000000000007941 */ /* 0x000fea0003800200 */
.L_x_106:
[----:B------:R-:W-:Y:S01]  /*68f0*/  BAR.SYNC.DEFER_BLOCKING 0x1, 0x80 ;  /* 0x0042000000007b1d */ /* 0x000fe20000010000 */
[----:B------:R-:W-:Y:S01]  /*6900*/  ISETP.NE.AND P1, PT, R107, RZ, PT ;  /* 0x000000ff6b00720c */ /* 0x000fe20003f25270 */
[----:B------:R-:W-:Y:S01]  /*6910*/  UISETP.NE.AND UP0, UPT, UR49, URZ, UPT ;  /* 0x000000ff3100728c */ /* 0x000fe2000bf05270 */
[----:B------:R-:W-:Y:S11]  /*6920*/  LEA R2, R65, UR48, 0x3 ;  /* 0x0000003041027c11 */ /* 0x000ff6000f8e18ff */
[----:B------:R-:W-:Y:S01]  /*6930*/  @P1 SHF.L.U32 R3, R97, 0x1f, RZ ;  /* 0x0000001f61031819 */ /* 0x000fe200000006ff */
[----:B------:R-:W-:Y:S06]  /*6940*/  BRA.U !UP0, `(.L_x_108) ;  /* 0x0000000108247547 */ /* 0x000fec000b800000 */
[----:B------:R-:W-:Y:S01]  /*6950*/  IMAD.U32 R4, RZ, RZ, UR51 ;  /* 0x00000033ff047e24 */ /* 0x000fe2000f8e00ff */
[----:B------:R-:W-:Y:S01]  /*6960*/  MOV R0, UR37 ;  /* 0x0000002500007c02 */ /* 0x000fe20008000f00 */
[----:B------:R-:W-:Y:S03]  /*6970*/  UIADD3 UR51, UPT, UPT, UR51, 0x1, URZ ;  /* 0x0000000133337890 */ /* 0x000fe6000fffe0ff */
[----:B------:R-:W-:Y:S01]  /*6980*/  @P1 LEA R4, R4, UR48, 0x3 ;  /* 0x0000003004041c11 */ /* 0x000fe2000f8e18ff */
[----:B------:R-:W-:Y:S04]  /*6990*/  UISETP.NE.AND UP0, UPT, UR51, 0x4, UPT ;  /* 0x000000043300788c */ /* 0x000fe8000bf05270 */
[----:B------:R-:W-:Y:S01]  /*69a0*/  @P1 VIADD R4, R4, 0x70 ;  /* 0x0000007004041836 */ /* 0x000fe20000000000 */
[----:B------:R-:W-:Y:S04]  /*69b0*/  USEL UR51, UR51, URZ, UP0 ;  /* 0x000000ff33337287 */ /* 0x000fe80008000000 */
[----:B------:R-:W-:Y:S04]  /*69c0*/  @P1 PRMT R0, R0, 0x654, R4 ;  /* 0x0000065400001816 */ /* 0x000fe80000000004 */
[----:B------:R2:W-:Y:S04]  /*69d0*/  @P1 SYNCS.ARRIVE.TRANS64.RED.A1T0 RZ, [R0+URZ], RZ ;  /* 0x000000ff00ff19a7 */ /* 0x0005e800081004ff */
.L_x_108:
[----:B------:R-:W4:Y:S01]  /*69e0*/  @P1 SYNCS.PHASECHK.TRANS64.TRYWAIT P0, [R2+URZ+0x50], R3 ;  /* 0x00005003020015a7 */ /* 0x000f2200080011ff */
[----:B------:R-:W-:Y:S01]  /*69f0*/  BSSY B1, `(.L_x_109) ;  /* 0x0000016000017945 */ /* 0x000fe20003800000 */
[----:B----4-:R-:W-:Y:S03]  /*6a00*/  @P1 SEL R66, RZ, 0x1, !P0 ;  /* 0x00000001ff421807 */ /* 0x010fe60004000000 */
[----:B------:R-:W-:Y:S05]  /*6a10*/  @!P1 BRA `(.L_x_110) ;  /* 0x00000000004c9947 */ /* 0x000fea0003800000 */
[----:B------:R-:W-:Y:S01]  /*6a20*/  ISETP.NE.AND P0, PT, R66, RZ, PT ;  /* 0x000000ff4200720c */ /* 0x000fe20003f05270 */
[----:B------:R-:W-:Y:S01]  /*6a30*/  BSSY B0, `(.L_x_111) ;  /* 0x000000b000007945 */ /* 0x000fe20003800000 */
[----:B------:R-:W-:Y:S11]  /*6a40*/  ISETP.NE.AND P1, PT, R67, RZ, PT ;  /* 0x000000ff4300720c */ /* 0x000ff60003f25270 */
[----:B------:R-:W-:Y:S02]  /*6a50*/  @!UPT UIADD3 URZ, UPT, UPT, URZ, URZ, URZ ;  /* 0x000000fffffff290 */ /* 0x000fe4000fffe0ff */
[C---:B------:R-:W-:Y:S01]  /*6a60*/  @P1 IMAD R6, R65.reuse, 0x2000, R100 ;  /* 0x0000200041061824 */ /* 0x040fe200078e0264 */
[C---:B------:R-:W-:Y:S01]  /*6a70*/  @P1 LEA R4, R65.reuse, R98, 0xd ;  /* 0x0000006241041211 */ /* 0x040fe200078e68ff */
[C---:B------:R-:W-:Y:S02]  /*6a80*/  @P1 IMAD R5, R65.reuse, 0x2000, R99 ;  /* 0x0000200041051824 */ /* 0x040fe400078e0263 */
[----:B------:R-:W-:Y:S01]  /*6a90*/  @P1 IMAD R3, R65, 0x2000, R106 ;  /* 0x0000200041031824 */ /* 0x000fe200078e026a */
[----:B------:R-:W-:Y:S06]  /*6aa0*/  @P0 BRA `(.L_x_112) ;  /* 0x00000000000c0947 */ /* 0x000fec0003800000 */
[----:B--2---:R-:W-:Y:S04]  /*6ab0*/  SHF.L.U32 R0, R97, 0x1f, RZ ;  /* 0x0000001f61007819 */ /* 0x004fe800000006ff */
[----:B------:R-:W2:Y:S02]  /*6ac0*/  SYNCS.PHASECHK.TRANS64.TRYWAIT P0, [R2+URZ+0x50], R0 ;  /* 0x00005000020075a7 */ /* 0x000ea400080011ff */
[----:B--2---:R-:W-:Y:S05]  /*6ad0*/  @!P0 BRA `(.L_x_113) ;  /* 0x00000030007c8947 */ /* 0x004fea0003800000 */
.L_x_112:
[----:B------:R-:W-:Y:S05]  /*6ae0*/  BSYNC B0 ;  /* 0x0000000000007941 */ /* 0x000fea0003800000 */
.L_x_111:
[----:B------:R-:W-:Y:S02]  /*6af0*/  ISETP.NE.AND P0, PT, R67, RZ, PT ;  /* 0x000000ff4300720c */ /* 0x000fe40003f05270 */
[----:B------:R-:W-:Y:S11]  /*6b00*/  IADD3 R65, PT, PT, R65, 0x1, RZ ;  /* 0x0000000141417810 */ /* 0x000ff60007ffe0ff */
[----:B------:R4:W1:Y:S04]  /*6b10*/  @P0 LDS.128 R56, [R6] ;  /* 0x0000000006380984 */ /* 0x0008680000000c00 */
[----:B------:R4:W1:Y:S04]  /*6b20*/  @P0 LDS.128 R60, [R5+0x10] ;  /* 0x00001000053c0984 */ /* 0x0008680000000c00 */
[----:B------:R4:W1:Y:S04]  /*6b30*/  @P0 LDS.128 R68, [R4+0x20] ;  /* 0x0000200004440984 */ /* 0x0008680000000c00 */
[----:B------:R4:W1:Y:S02]  /*6b40*/  @P0 LDS.128 R76, [R3+0x30] ;  /* 0x00003000034c0984 */ /* 0x0008640000000c00 */
.L_x_110:
[----:B------:R-:W-:Y:S05]  /*6b50*/  BSYNC B1 ;  /* 0x0000000000017941 */ /* 0x000fea0003800000 */
.L_x_109:
[----:B--2---:R-:W-:Y:S05]  /*6b60*/  VIADD R0, R48, 0x20 ;  /* 0x0000002030007836 */ /* 0x004fea0000000000 */
[----:B------:R-:W-:Y:S04]  /*6b70*/  SHF.R.U32.HI R0, RZ, 0x15, R0 ;  /* 0x00000015ff007819 */ /* 0x000fe80000011600 */
[----:B------:R-:W-:Y:S11]  /*6b80*/  LOP3.LUT P0, RZ, R0, 0x3, R92, 0x48, !PT ;  /* 0x0000000300ff7812 */ /* 0x000ff6000780485c */
[----:B------:R-:W-:Y:S02]  /*6b90*/  @!UPT UIADD3 URZ, UPT, UPT, URZ, URZ, URZ ;  /* 0x000000fffffff290 */ /* 0x000fe4000fffe0ff */
[----:B------:R-:W-:Y:S05]  /*6ba0*/  @!P0 BRA `(.L_x_114) ;  /* 0x0000000000408947 */ /* 0x000fea0003800000 */
[----:B------:R-:W2:Y:S01]  /*6bb0*/  LDCU.64 UR8, c[0x4][0x70] ;  /* 0x01000e00ff0877ac */ /* 0x000ea20008000a00 */
[----:B----4-:R-:W-:Y:S01]  /*6bc0*/  MOV R3, 0x0 ;  /* 0x0000000000037802 */ /* 0x010fe20000000f00 */
[----:B------:R-:W-:Y:S02]  /*6bd0*/  HFMA2 R12, -RZ, RZ, 0, 5.9604644775390625e-08 ;  /* 0x00000001ff0c7431 */ /* 0x000fe400000001ff */
[----:B-1----:R-:W-:Y:S02]  /*6be0*/  IMAD.MOV.U32 R8, RZ, RZ, 0x192 ;  /* 0x00000192ff087424 */ /* 0x002fe400078e00ff */
[----:B------:R-:W-:Y:S01]  /*6bf0*/  IMAD.MOV.U32 R13, RZ, RZ, RZ ;  /* 0x000000ffff0d7224 */ /* 0x000fe200078e00ff */
[----:B------:R-:W1:Y:S01]  /*6c00*/  LDCU.64 UR6, c[0x4][0x78] ;  /* 0x01000f00ff0677ac */ /* 0x000e620008000a00 */
[----:B------:R-:W4:Y:S01]  /*6c10*/  LDC.64 R2, c[0x4][R3] ;  /* 0x0100000003027b82 */ /* 0x000f220000000a00 */
[----:B------:R-:W5:Y:S01]  /*6c20*/  LDCU.64 UR4, c[0x4][0x10] ;  /* 0x01000200ff0477ac */ /* 0x000f620008000a00 */
[----:B--2---:R-:W-:Y:S01]  /*6c30*/  MOV R5, UR9 ;  /* 0x0000000900057c02 */ /* 0x004fe20008000f00 */
[----:B------:R-:W-:Y:S01]  /*6c40*/  IMAD.U32 R4, RZ, RZ, UR8 ;  /* 0x00000008ff047e24 */ /* 0x000fe2000f8e00ff */
[----:B-1----:R-:W-:Y:S01]  /*6c50*/  MOV R7, UR7 ;  /* 0x0000000700077c02 */ /* 0x002fe20008000f00 */
[----:B------:R-:W-:Y:S01]  /*6c60*/  IMAD.U32 R6, RZ, RZ, UR6 ;  /* 0x00000006ff067e24 */ /* 0x000fe2000f8e00ff */
[----:B-----5:R-:W-:Y:S01]  /*6c70*/  MOV R11, UR5 ;  /* 0x00000005000b7c02 */ /* 0x020fe20008000f00 */
[----:B------:R-:W-:Y:S02]  /*6c80*/  IMAD.U32 R10, RZ, RZ, UR4 ;  /* 0x00000004ff0a7e24 */ /* 0x000fe4000f8e00ff */
[----:B------:R-:W-:Y:S07]  /*6c90*/  LEPC R20, `(.L_x_114) ;  /* 0x000000001014794e */ /* 0x000fee0000000000 */
[----:B---34-:R-:W-:Y:S05]  /*6ca0*/  CALL.ABS.NOINC R2 ;  /* 0x0000000002007343 */ /* 0x018fea0003c00000 */
.L_x_114:
[----:B------:R-:W-:Y:S05]  /*6cb0*/  WARPSYNC.ALL ;  /* 0x0000000000007948 */ /* 0x000fea0003800000 */
[----:B------:R-:W-:Y:S01]  /*6cc0*/  R2UR UR4, R48 ;  /* 0x00000000300472ca */ /* 0x000fe200000e0000 */
[--C-:B-1--4-:R-:W-:Y:S01]  /*6cd0*/  HADD2.F32 R3, -RZ, R56.reuse.H0_H0 ;  /* 0x20000038ff037230 */ /* 0x112fe20000004100 */
[----:B------:R-:W-:Y:S01]  /*6ce0*/  ISETP.NE.AND P6, PT, R107, RZ, PT ;  /* 0x000000ff6b00720c */ /* 0x000fe20003fc5270 */
[--C-:B------:R-:W-:Y:S01]  /*6cf0*/  HADD2.F32 R51, -RZ, R57.reuse.H1_H1 ;  /* 0x30000039ff337230 */ /* 0x100fe20000004100 */
[----:B------:R-:W-:Y:S01]  /*6d00*/  MOV R50, UR51 ;  /* 0x0000003300327c02 */ /* 0x000fe20008000f00 */
[----:B------:R-:W-:Y:S01]  /*6d10*/  BSSY.RECONVERGENT B0, `(.L_x_115) ;  /* 0x000008c000007945 */ /* 0x000fe20003800200 */
[----:B------:R-:W-:Y:S02]  /*6d20*/  MOV R72, UR37 ;  /* 0x0000002500487c02 */ /* 0x000fe40008000f00 */
[----:B------:R-:W-:Y:S05]  /*6d30*/  ISETP.NE.AND P0, PT, R102, RZ, PT ;  /* 0x000000ff6600720c */ /* 0x000fea0003f05270 */
[----:B------:R-:W1:Y:S02]  /*6d40*/  LDTM.x32 R4, tmem[UR4+0x20] ;  /* 0x00002004000479ee */ /* 0x000e6400082c0000 */
[----:B------:R-:W-:Y:S04]  /*6d50*/  @P6 LEA R50, R50, UR48, 0x3 ;  /* 0x0000003032326c11 */ /* 0x000fe8000f8e18ff */
[----:B------:R-:W-:Y:S04]  /*6d60*/  @P6 IADD3 R50, PT, PT, R50, 0x70, RZ ;  /* 0x0000007032326810 */ /* 0x000fe80007ffe0ff */
[----:B------:R-:W-:Y:S01]  /*6d70*/  @P6 PRMT R72, R72, 0x654, R50 ;  /* 0x0000065448486816 */ /* 0x000fe20000000032 */
[----:B------:R-:W-:Y:S02]  /*6d80*/  HADD2.F32 R50, -RZ, R57.H0_H0 ;  /* 0x20000039ff327230 */ /* 0x000fe40000004100 */
[C---:B-1----:R-:W-:Y:S01]  /*6d90*/  FMUL R0, R47.reuse, R4 ;  /* 0x000000042f007220 */ /* 0x042fe20000400000 */
[----:B------:R-:W-:Y:S02]  /*6da0*/  HADD2.F32 R4, -RZ, R56.H1_H1 ;  /* 0x30000038ff047230 */ /* 0x000fe40000004100 */
[C---:B------:R-:W-:Y:S01]  /*6db0*/  FMUL R2, R47.reuse, R5 ;  /* 0x000000052f027220 */ /* 0x040fe20000400000 */
[----:B------:R-:W-:Y:S01]  /*6dc0*/  FMUL R7, R47, R7 ;  /* 0x000000072f077220 */ /* 0x000fe20000400000 */
[----:B------:R-:W-:Y:S01]  /*6dd0*/  FFMA R0, R49, R3, R0 ;  /* 0x0000000331007223 */ /* 0x000fe20000000000 */
[----:B------:R-:W-:Y:S01]  /*6de0*/  FMUL R3, R47, R6 ;  /* 0x000000062f037220 */ /* 0x000fe20000400000 */
[----:B------:R-:W-:Y:S01]  /*6df0*/  FFMA R2, R49, R4, R2 ;  /* 0x0000000431027223 */ /* 0x000fe20000000002 */
[C---:B------:R-:W-:Y:S01]  /*6e00*/  FMUL R4, R47.reuse, R8 ;  /* 0x000000082f047220 */ /* 0x040fe20000400000 */
[----:B------:R-:W-:Y:S01]  /*6e10*/  FMUL R8, R47, R12 ;  /* 0x0000000c2f087220 */ /* 0x000fe20000400000 */
[----:B------:R-:W-:Y:S01]  /*6e20*/  FFMA R3, R49, R50, R3 ;  /* 0x0000003231037223 */ /* 0x000fe20000000003 */
[C---:B------:R-:W-:Y:S01]  /*6e30*/  FMUL R12, R47.reuse, R16 ;  /* 0x000000102f0c7220 */ /* 0x040fe20000400000 */
[C---:B------:R-:W-:Y:S01]  /*6e40*/  FMUL R16, R47.reuse, R20 ;  /* 0x000000142f107220 */ /* 0x040fe20000400000 */
[C---:B------:R-:W-:Y:S01]  /*6e50*/  FMUL R20, R47.reuse, R24 ;  /* 0x000000182f147220 */ /* 0x040fe20000400000 */
[C---:B------:R-:W-:Y:S01]  /*6e60*/  FMUL R24, R47.reuse, R28 ;  /* 0x0000001c2f187220 */ /* 0x040fe20000400000 */
[C---:B------:R-:W-:Y:S01]  /*6e70*/  FMUL R28, R47.reuse, R32 ;  /* 0x000000202f1c7220 */ /* 0x040fe20000400000 */
[--C-:B------:R-:W-:Y:S01]  /*6e80*/  HADD2.F32 R32, -RZ, R58.reuse.H0_H0 ;  /* 0x2000003aff207230 */ /* 0x100fe20000004100 */
[----:B------:R-:W-:Y:S01]  /*6e90*/  F2FP.F16.F32.PACK_AB R52, R2, R0 ;  /* 0x000000000234723e */ /* 0x000fe200000000ff */
[----:B------:R-:W-:Y:S02]  /*6ea0*/  HADD2.F32 R0, -RZ, R58.H1_H1 ;  /* 0x3000003aff007230 */ /* 0x000fe40000004100 */
[----:B------:R-:W-:Y:S01]  /*6eb0*/  FMUL R5, R47, R9 ;  /* 0x000000092f057220 */ /* 0x000fe20000400000 */
[--C-:B------:R-:W-:Y:S02]  /*6ec0*/  HADD2.F32 R2, -RZ, R59.reuse.H0_H0 ;  /* 0x2000003bff027230 */ /* 0x100fe40000004100 */
[C---:B------:R-:W-:Y:S01]  /*6ed0*/  FFMA R7, R49.reuse, R51, R7 ;  /* 0x0000003331077223 */ /* 0x040fe20000000007 */
[C---:B------:R-:W-:Y:S01]  /*6ee0*/  FFMA R4, R49.reuse, R32, R4 ;  /* 0x0000002031047223 */ /* 0x040fe20000000004 */
[----:B------:R-:W-:Y:S02]  /*6ef0*/  HADD2.F32 R32, -RZ, R59.H1_H1 ;  /* 0x3000003bff207230 */ /* 0x000fe40000004100 */
[----:B------:R-:W-:Y:S01]  /*6f00*/  FFMA R5, R49, R0, R5 ;  /* 0x0000000031057223 */ /* 0x000fe20000000005 */
[--C-:B------:R-:W-:Y:S01]  /*6f10*/  HADD2.F32 R0, -RZ, R60.reuse.H0_H0 ;  /* 0x2000003cff007230 */ /* 0x100fe20000004100 */
[----:B------:R-:W-:Y:S01]  /*6f20*/  F2FP.F16.F32.PACK_AB R53, R7, R3 ;  /* 0x000000030735723e */ /* 0x000fe200000000ff */
[----:B------:R-:W-:Y:S01]  /*6f30*/  FMUL R6, R47, R10 ;  /* 0x0000000a2f067220 */ /* 0x000fe20000400000 */
[--C-:B------:R-:W-:Y:S01]  /*6f40*/  HADD2.F32 R3, -RZ, R61.reuse.H0_H0 ;  /* 0x2000003dff037230 */ /* 0x100fe20000004100 */
[----:B------:R-:W-:Y:S01]  /*6f50*/  F2FP.F16.F32.PACK_AB R54, R5, R4 ;  /* 0x000000040536723e */ /* 0x000fe200000000ff */
[----:B------:R-:W-:Y:S01]  /*6f60*/  FMUL R11, R47, R11 ;  /* 0x0000000b2f0b7220 */ /* 0x000fe20000400000 */
[----:B------:R-:W-:Y:S01]  /*6f70*/  FFMA R6, R49, R2, R6 ;  /* 0x0000000231067223 */ /* 0x000fe20000000006 */
[----:B------:R-:W-:Y:S02]  /*6f80*/  HADD2.F32 R2, -RZ, R60.H1_H1 ;  /* 0x3000003cff027230 */ /* 0x000fe40000004100 */
[----:B------:R-:W-:Y:S01]  /*6f90*/  FMUL R9, R47, R13 ;  /* 0x0000000d2f097220 */ /* 0x000fe20000400000 */
[C---:B------:R-:W-:Y:S01]  /*6fa0*/  FFMA R11, R49.reuse, R32, R11 ;  /* 0x00000020310b7223 */ /* 0x040fe2000000000b */
[----:B------:R-:W-:Y:S01]  /*6fb0*/  FFMA R8, R49, R0, R8 ;  /* 0x0000000031087223 */ /* 0x000fe20000000008 */
[C---:B------:R-:W-:Y:S01]  /*6fc0*/  FMUL R10, R47.reuse, R14 ;  /* 0x0000000e2f0a7220 */ /* 0x040fe20000400000 */
[----:B------:R-:W-:Y:S02]  /*6fd0*/  HADD2.F32 R0, -RZ, R61.H1_H1 ;  /* 0x3000003dff007230 */ /* 0x000fe40000004100 */
[----:B------:R-:W-:Y:S01]  /*6fe0*/  FMUL R15, R47, R15 ;  /* 0x0000000f2f0f7220 */ /* 0x000fe20000400000 */
[C---:B------:R-:W-:Y:S01]  /*6ff0*/  FFMA R9, R49.reuse, R2, R9 ;  /* 0x0000000231097223 */ /* 0x040fe20000000009 */
[C---:B------:R-:W-:Y:S01]  /*7000*/  FFMA R10, R49.reuse, R3, R10 ;  /* 0x00000003310a7223 */ /* 0x040fe2000000000a */
[--C-:B------:R-:W-:Y:S02]  /*7010*/  HADD2.F32 R2, -RZ, R62.reuse.H0_H0 ;  /* 0x2000003eff027230 */ /* 0x100fe40000004100 */
[----:B------:R-:W-:Y:S01]  /*7020*/  FFMA R15, R49, R0, R15 ;  /* 0x00000000310f7223 */ /* 0x000fe2000000000f */
[----:B------:R-:W-:Y:S02]  /*7030*/  HADD2.F32 R3, -RZ, R62.H1_H1 ;  /* 0x3000003eff037230 */ /* 0x000fe40000004100 */
[C---:B------:R-:W-:Y:S01]  /*7040*/  FMUL R13, R47.reuse, R17 ;  /* 0x000000112f0d7220 */ /* 0x040fe20000400000 */
[--C-:B------:R-:W-:Y:S02]  /*7050*/  HADD2.F32 R0, -RZ, R63.reuse.H0_H0 ;  /* 0x2000003fff007230 */ /* 0x100fe40000004100 */
[----:B------:R-:W-:Y:S01]  /*7060*/  FMUL R14, R47, R18 ;  /* 0x000000122f0e7220 */ /* 0x000fe20000400000 */
[C---:B------:R-:W-:Y:S01]  /*7070*/  FFMA R12, R49.reuse, R2, R12 ;  /* 0x00000002310c7223 */ /* 0x040fe2000000000c */
[C---:B------:R-:W-:Y:S01]  /*7080*/  FFMA R13, R49.reuse, R3, R13 ;  /* 0x00000003310d7223 */ /* 0x040fe2000000000d */
[----:B------:R-:W-:Y:S02]  /*7090*/  HADD2.F32 R2, -RZ, R63.H1_H1 ;  /* 0x3000003fff027230 */ /* 0x000fe40000004100 */
[----:B------:R-:W-:Y:S01]  /*70a0*/  FFMA R14, R49, R0, R14 ;  /* 0x00000000310e7223 */ /* 0x000fe2000000000e */
[C---:B------:R-:W-:Y:S01]  /*70b0*/  FMUL R19, R47.reuse, R19 ;  /* 0x000000132f137220 */ /* 0x040fe20000400000 */
[--C-:B------:R-:W-:Y:S02]  /*70c0*/  HADD2.F32 R0, -RZ, R68.reuse.H0_H0 ;  /* 0x20000044ff007230 */ /* 0x100fe40000004100 */
[----:B------:R-:W-:Y:S01]  /*70d0*/  FMUL R17, R47, R21 ;  /* 0x000000152f117220 */ /* 0x000fe20000400000 */
[--C-:B------:R-:W-:Y:S02]  /*70e0*/  HADD2.F32 R3, -RZ, R69.reuse.H0_H0 ;  /* 0x20000045ff037230 */ /* 0x100fe40000004100 */
[C---:B------:R-:W-:Y:S01]  /*70f0*/  FFMA R19, R49.reuse, R2, R19 ;  /* 0x0000000231137223 */ /* 0x040fe20000000013 */
[----:B------:R-:W-:Y:S02]  /*7100*/  HADD2.F32 R2, -RZ, R68.H1_H1 ;  /* 0x30000044ff027230 */ /* 0x000fe40000004100 */
        /* <DEDUP_REMOVED lines=9> */
[----:B------:R-:W-:Y:S01]  /*71a0*/  FMUL R21, R47, R25 ;  /* 0x000000192f157220 */ /* 0x000fe20000400000 */
[----:B------:R-:W-:Y:S01]  /*71b0*/  F2FP.F16.F32.PACK_AB R55, R11, R6 ;  /* 0x000000060b37723e */ /* 0x000fe200000000ff */
[--C-:B------:R-:W-:Y:S02]  /*71c0*/  HADD2.F32 R3, -RZ, R71.reuse.H0_H0 ;  /* 0x20000047ff037230 */ /* 0x100fe40000004100 */
[----:B------:R-:W-:Y:S01]  /*71d0*/  FMUL R22, R47, R26 ;  /* 0x0000001a2f167220 */ /* 0x000fe20000400000 */
[C---:B------:R-:W-:Y:S01]  /*71e0*/  FFMA R20, R49.reuse, R2, R20 ;  /* 0x0000000231147223 */ /* 0x040fe20000000014 */
[C---:B------:R-:W-:Y:S01]  /*71f0*/  FFMA R21, R49.reuse, R0, R21 ;  /* 0x0000000031157223 */ /* 0x040fe20000000015 */
[----:B------:R1:W-:Y:S01]  /*7200*/  STS.128 [R100+0x2000], R52 ;  /* 0x0020003464007388 */ /* 0x0003e20000000c00 */
[----:B------:R-:W-:Y:S02]  /*7210*/  HADD2.F32 R0, -RZ, R71.H1_H1 ;  /* 0x30000047ff007230 */ /* 0x000fe40000004100 */
[----:B------:R-:W-:Y:S01]  /*7220*/  FFMA R22, R49, R3, R22 ;  /* 0x0000000331167223 */ /* 0x000fe20000000016 */
[----:B------:R-:W-:Y:S01]  /*7230*/  FMUL R27, R47, R27 ;  /* 0x0000001b2f1b7220 */ /* 0x000fe20000400000 */
[--C-:B------:R-:W-:Y:S01]  /*7240*/  HADD2.F32 R2, -RZ, R76.reuse.H0_H0 ;  /* 0x2000004cff027230 */ /* 0x100fe20000004100 */
[----:B------:R-:W-:Y:S01]  /*7250*/  F2FP.F16.F32.PACK_AB R8, R9, R8 ;  /* 0x000000080908723e */ /* 0x000fe200000000ff */
[----:B------:R-:W-:Y:S01]  /*7260*/  HADD2.F32 R3, -RZ, R76.H1_H1 ;  /* 0x3000004cff037230 */ /* 0x000fe20000004100 */
[----:B------:R-:W-:Y:S01]  /*7270*/  F2FP.F16.F32.PACK_AB R9, R15, R10 ;  /* 0x0000000a0f09723e */ /* 0x000fe200000000ff */
[----:B------:R-:W-:Y:S01]  /*7280*/  FMUL R25, R47, R29 ;  /* 0x0000001d2f197220 */ /* 0x000fe20000400000 */
[--C-:B------:R-:W-:Y:S01]  /*7290*/  HADD2.F32 R4, -RZ, R77.reuse.H0_H0 ;  /* 0x2000004dff047230 */ /* 0x100fe20000004100 */
[----:B------:R-:W-:Y:S01]  /*72a0*/  F2FP.F16.F32.PACK_AB R10, R13, R12 ;  /* 0x0000000c0d0a723e */ /* 0x000fe200000000ff */
[----:B------:R-:W-:Y:S01]  /*72b0*/  FMUL R26, R47, R30 ;  /* 0x0000001e2f1a7220 */ /* 0x000fe20000400000 */
[----:B------:R-:W-:Y:S01]  /*72c0*/  F2FP.F16.F32.PACK_AB R11, R19, R14 ;  /* 0x0000000e130b723e */ /* 0x000fe200000000ff */
[C---:B------:R-:W-:Y:S01]  /*72d0*/  FFMA R27, R49.reuse, R0, R27 ;  /* 0x00000000311b7223 */ /* 0x040fe2000000001b */
[C---:B------:R-:W-:Y:S01]  /*72e0*/  FFMA R24, R49.reuse, R2, R24 ;  /* 0x0000000231187223 */ /* 0x040fe20000000018 */
[----:B------:R-:W-:Y:S02]  /*72f0*/  HADD2.F32 R0, -RZ, R77.H1_H1 ;  /* 0x3000004dff007230 */ /* 0x000fe40000004100 */
[----:B------:R-:W-:Y:S01]  /*7300*/  FFMA R25, R49, R3, R25 ;  /* 0x0000000331197223 */ /* 0x000fe20000000019 */
[----:B------:R1:W-:Y:S01]  /*7310*/  STS.128 [R99+0x2010], R8 ;  /* 0x0020100863007388 */ /* 0x0003e20000000c00 */
[----:B------:R-:W-:Y:S01]  /*7320*/  FMUL R31, R47, R31 ;  /* 0x0000001f2f1f7220 */ /* 0x000fe20000400000 */
[--C-:B------:R-:W-:Y:S02]  /*7330*/  HADD2.F32 R2, -RZ, R78.reuse.H0_H0 ;  /* 0x2000004eff027230 */ /* 0x100fe40000004100 */
[----:B------:R-:W-:Y:S01]  /*7340*/  FFMA R26, R49, R4, R26 ;  /* 0x00000004311a7223 */ /* 0x000fe2000000001a */
[----:B------:R-:W-:Y:S02]  /*7350*/  HADD2.F32 R3, -RZ, R78.H1_H1 ;  /* 0x3000004eff037230 */ /* 0x000fe40000004100 */
[----:B------:R-:W-:Y:S01]  /*7360*/  FMUL R29, R47, R33 ;  /* 0x000000212f1d7220 */ /* 0x000fe20000400000 */
[--C-:B------:R-:W-:Y:S01]  /*7370*/  HADD2.F32 R4, -RZ, R79.reuse.H0_H0 ;  /* 0x2000004fff047230 */ /* 0x100fe20000004100 */
[----:B------:R-:W-:Y:S01]  /*7380*/  F2FP.F16.F32.PACK_AB R16, R17, R16 ;  /* 0x000000101110723e */ /* 0x000fe200000000ff */
[----:B------:R-:W-:Y:S01]  /*7390*/  FMUL R30, R47, R34 ;  /* 0x000000222f1e7220 */ /* 0x000fe20000400000 */
        /* <DEDUP_REMOVED lines=14> */
[----:B------:R-:W-:Y:S02]  /*7480*/  F2FP.F16.F32.PACK_AB R27, R35, R30 ;  /* 0x0000001e231b723e */ /* 0x000fe400000000ff */
[----:B------:R-:W-:Y:S02]  /*7490*/  LEA R0, R65, UR48, 0x3 ;  /* 0x0000003041007c11 */ /* 0x000fe4000f8e18ff */
[----:B------:R-:W-:Y:S01]  /*74a0*/  @P6 SHF.L.U32 R2, R97, 0x1f, RZ ;  /* 0x0000001f61026819 */ /* 0x000fe200000006ff */
        /* <DEDUP_REMOVED lines=9> */
[----:B------:R-:W-:Y:S02]  /*7540*/  UIADD3 UR8, UP0, UPT, UR52, 0x680, URZ ;  /* 0x0000068034087890 */ /* 0x000fe4000ff1e0ff */
[----:B------:R-:W-:Y:S02]  /*7550*/  UIADD3 UR5, UPT, UPT, UR41, 0x20, URZ ;  /* 0x0000002029057890 */ /* 0x000fe4000fffe0ff */
[----:B------:R-:W-:Y:S02]  /*7560*/  UIADD3 UR4, UPT, UPT, UR48, 0x2200, URZ ;  /* 0x0000220030047890 */ /* 0x000fe4000fffe0ff */
[----:B------:R-:W-:Y:S01]  /*7570*/  UIADD3.X UR9, UPT, UPT, URZ, UR53, URZ, UP0, !UPT ;  /* 0x00000035ff097290 */ /* 0x000fe200087fe4ff */
[----:B------:R-:W-:Y:S01]  /*7580*/  UMOV UR6, UR42 ;  /* 0x0000002a00067c82 */ /* 0x000fe20008000000 */
[----:B------:R-:W-:Y:S07]  /*7590*/  UMOV UR7, UR36 ;  /* 0x0000002400077c82 */ /* 0x000fee0008000000 */
[----:B------:R2:W-:Y:S01]  /*75a0*/  UTMASTG.3D [UR4], [UR8] ;  /* 0x00000004080073b5 */ /* 0x0005e20008010000 */
[----:B------:R0:W-:Y:S01]  /*75b0*/  UTMACMDFLUSH ;  /* 0x00000000000079b7 */ /* 0x0001e20000000000 */
[----:B--2---:R-:W-:Y:S04]  /*75c0*/  DEPBAR.LE SB0, 0x1 ;  /* 0x000080400000791a */ /* 0x004fe80000000000 */
.L_x_116:
[----:B------:R-:W-:Y:S05]  /*75d0*/  BSYNC.RECONVERGENT B0 ;  /* 0x0000000000007941 */ /* 0x000fea0003800200 */
.L_x_115:
[----:B------:R-:W-:Y:S01]  /*75e0*/  BAR.SYNC.DEFER_BLOCKING 0x1, 0x80 ;  /* 0x0042000000007b1d */ /* 0x000fe20000010000 */
[----:B------:R-:W-:Y:S04]  /*75f0*/  UIADD3 UR40, UPT, UPT, UR51, 0x1, URZ ;  /* 0x0000000133287890 */ /* 0x000fe8000fffe0ff */
[----:B------:R-:W-:Y:S04]  /*7600*/  UISETP.NE.AND UP0, UPT, UR40, 0x4, UPT ;  /* 0x000000042800788c */ /* 0x000fe8000bf05270 */
[----:B------:R-:W-:Y:S01]  /*7610*/  USEL UR40, UR40, URZ, UP0 ;  /* 0x000000ff28287287 */ /* 0x000fe20008000000 */
[----:B------:R2:W-:Y:S01]  /*7620*/  @P6 SYNCS.ARRIVE.TRANS64.RED.A1T0 RZ, [R72+URZ], RZ ;  /* 0x000000ff48ff69a7 */ /* 0x0005e200081004ff */
[----:B------:R-:W-:Y:S01]  /*7630*/  BSSY B1, `(.L_x_117) ;  /* 0x0000017000017945 */ /* 0x000fe20003800000 */
[----:B------:R-:W4:Y:S02]  /*7640*/  @P6 SYNCS.PHASECHK.TRANS64.TRYWAIT P0, [R0+URZ+0x50], R2 ;  /* 0x00005002000065a7 */ /* 0x000f2400080011ff */
[----:B----4-:R-:W-:Y:S01]  /*7650*/  @P6 SEL R66, RZ, 0x1, !P0 ;  /* 0x00000001ff426807 */ /* 0x010fe20004000000 */
[----:B--2---:R-:W-:Y:S06]  /*7660*/  @!P6 BRA `(.L_x_118) ;  /* 0x00000000004ce947 */ /* 0x004fec0003800000 */
        /* <DEDUP_REMOVED lines=9> */
[----:B------:R-:W-:Y:S04]  /*7700*/  SHF.L.U32 R6, R97, 0x1f, RZ ;  /* 0x0000001f61067819 */ /* 0x000fe800000006ff */
[----:B------:R-:W2:Y:S02]  /*7710*/  SYNCS.PHASECHK.TRANS64.TRYWAIT P0, [R0+URZ+0x50], R6 ;  /* 0x00005006000075a7 */ /* 0x000ea400080011ff */
[----:B--2---:R-:W-:Y:S05]  /*7720*/  @!P0 BRA `(.L_x_121) ;  /* 0x00000024007c8947 */ /* 0x004fea0003800000 */
.L_x_120:
[----:B------:R-:W-:Y:S05]  /*7730*/  BSYNC B0 ;  /* 0x0000000000007941 */ /* 0x000fea0003800000 */
.L_x_119:
[----:B------:R-:W-:Y:S02]  /*7740*/  ISETP.NE.AND P0, PT, R67, RZ, PT ;  /* 0x000000ff4300720c */ /* 0x000fe40003f05270 */
[----:B------:R-:W-:Y:S11]  /*7750*/  IADD3 R65, PT, PT, R65, 0x1, RZ ;  /* 0x0000000141417810 */ /* 0x000ff60007ffe0ff */
[----:B------:R4:W1:Y:S04]  /*7760*/  @P0 LDS.128 R56, [R5] ;  /* 0x0000000005380984 */ /* 0x0008680000000c00 */
[----:B------:R4:W1:Y:S04]  /*7770*/  @P0 LDS.128 R60, [R4+0x10] ;  /* 0x00001000043c0984 */ /* 0x0008680000000c00 */
[----:B------:R4:W1:Y:S04]  /*7780*/  @P0 LDS.128 R68, [R3+0x20] ;  /* 0x0000200003440984 */ /* 0x0008680000000c00 */
[----:B------:R4:W1:Y:S02]  /*7790*/  @P0 LDS.128 R76, [R2+0x30] ;  /* 0x00003000024c0984 */ /* 0x0008640000000c00 */
.L_x_118:
[----:B------:R-:W-:Y:S05]  /*77a0*/  BSYNC B1 ;  /* 0x0000000000017941 */ /* 0x000fea0003800000 */
.L_x_117:
        /* <DEDUP_REMOVED lines=21> */
.L_x_122:
        /* <DEDUP_REMOVED lines=146> */
.L_x_124:
[----:B------:R-:W-:Y:S05]  /*8220*/  BSYNC.RECONVERGENT B0 ;  /* 0x0000000000007941 */ /* 0x000fea0003800200 */
.L_x_123:
        /* <DEDUP_REMOVED lines=21> */
.L_x_128:
[----:B------:R-:W-:Y:S05]  /*8380*/  BSYNC B0 ;  /* 0x0000000000007941 */ /* 0x000fea0003800000 */
.L_x_127:
[----:B------:R-:W-:Y:S11]  /*8390*/  ISETP.NE.AND P0, PT, R67, RZ, PT ;  /* 0x000000ff4300720c */ /* 0x000ff60003f05270 */
[----:B------:R-:W-:Y:S02]  /*83a0*/  @!UPT UIADD3 URZ, UPT, UPT, URZ, URZ, URZ ;  /* 0x000000fffffff290 */ /* 0x000fe4000fffe0ff */
[----:B------:R4:W1:Y:S04]  /*83b0*/  @P0 LDS.128 R56, [R4] ;  /* 0x0000000004380984 */ /* 0x0008680000000c00 */
[----:B------:R4:W1:Y:S04]  /*83c0*/  @P0 LDS.128 R60, [R3+0x10] ;  /* 0x00001000033c0984 */ /* 0x0008680000000c00 */
[----:B------:R4:W1:Y:S04]  /*83d0*/  @P0 LDS.128 R68, [R2+0x20] ;  /* 0x0000200002440984 */ /* 0x0008680000000c00 */
[----:B------:R4:W1:Y:S02]  /*83e0*/  @P0 LDS.128 R76, [R65+0x30] ;  /* 0x00003000414c0984 */ /* 0x0008640000000c00 */
.L_x_126:
[----:B------:R-:W-:Y:S05]  /*83f0*/  BSYNC B1 ;  /* 0x0000000000017941 */ /* 0x000fea0003800000 */
.L_x_125:
        /* <DEDUP_REMOVED lines=21> */
.L_x_130:
[----:B------:R-:W-:Y:S01]  /*8550*/  ISETP.NE.AND P0, PT, R102, RZ, PT ;  /* 0x000000ff6600720c */ /* 0x000fe20003f05270 */
[----:B------:R-:W-:Y:S05]  /*8560*/  WARPSYNC.ALL ;  /* 0x0000000000007948 */ /* 0x000fea0003800000 */
[----:B------:R-:W-:Y:S01]  /*8570*/  R2UR UR4, R48 ;  /* 0x00000000300472ca */ /* 0x000fe200000e0000 */
[--C-:B-1----:R-:W-:Y:S01]  /*8580*/  HADD2.F32 R0, -RZ, R56.reuse.H0_H0 ;  /* 0x20000038ff007230 */ /* 0x102fe20000004100 */
[----:B------:R-:W-:Y:S01]  /*8590*/  R2UR UR5, R64 ;  /* 0x00000000400572ca */ /* 0x000fe200000e0000 */
[----:B----4-:R-:W-:Y:S01]  /*85a0*/  HADD2.F32 R2, -RZ, R56.H1_H1 ;  /* 0x30000038ff027230 */ /* 0x010fe20000004100 */
[----:B------:R-:W-:Y:S01]  /*85b0*/  BSSY.RECONVERGENT B0, `(.L_x_131) ;  /* 0x0000089000007945 */ /* 0x000fe20003800200 */
[--C-:B------:R-:W-:Y:S02]  /*85c0*/  HADD2.F32 R3, -RZ, R57.reuse.H0_H0 ;  /* 0x20000039ff037230 */ /* 0x100fe40000004100 */
[----:B------:R-:W-:Y:S02]  /*85d0*/  HADD2.F32 R48, -RZ, R57.H1_H1 ;  /* 0x30000039ff307230 */ /* 0x000fe40000004100 */
[--C-:B------:R-:W-:Y:S02]  /*85e0*/  HADD2.F32 R50, -RZ, R58.reuse.H0_H0 ;  /* 0x2000003aff327230 */ /* 0x100fe40000004100 */
[----:B------:R-:W-:Y:S02]  /*85f0*/  HADD2.F32 R51, -RZ, R58.H1_H1 ;  /* 0x3000003aff337230 */ /* 0x000fe40000004100 */
[----:B------:R-:W1:Y:S01]  /*8600*/  LDTM.x32 R4, tmem[UR4+0x60] ;  /* 0x00006004000479ee */ /* 0x000e6200082c0000 */
[----:B------:R-:W-:Y:S01]  /*8610*/  NOP ;  /* 0x0000000000007918 */ /* 0x000fe20000000000 */
[----:B------:R-:W-:Y:S01]  /*8620*/  UIADD3 UR5, UPT, UPT, UR5, 0xe0, URZ ;  /* 0x000000e005057890 */ /* 0x000fe2000fffe0ff */
[--C-:B------:R-:W-:Y:S02]  /*8630*/  HADD2.F32 R52, -RZ, R59.reuse.H0_H0 ;  /* 0x2000003bff347230 */ /* 0x100fe40000004100 */
[----:B------:R-:W-:Y:S01]  /*8640*/  HADD2.F32 R53, -RZ, R59.H1_H1 ;  /* 0x3000003bff357230 */ /* 0x000fe20000004100 */
[----:B------:R-:W-:Y:S01]  /*8650*/  UPRMT UR5, UR37, 0x654, UR5 ;  /* 0x0000065425057896 */ /* 0x000fe20008000005 */
[--C-:B------:R-:W-:Y:S02]  /*8660*/  HADD2.F32 R54, -RZ, R60.reuse.H0_H0 ;  /* 0x2000003cff367230 */ /* 0x100fe40000004100 */
[----:B------:R-:W-:Y:S02]  /*8670*/  HADD2.F32 R55, -RZ, R60.H1_H1 ;  /* 0x3000003cff377230 */ /* 0x000fe40000004100 */
[--C-:B------:R-:W-:Y:S02]  /*8680*/  HADD2.F32 R56, -RZ, R61.reuse.H0_H0 ;  /* 0x2000003dff387230 */ /* 0x100fe40000004100 */
[----:B------:R-:W-:Y:S02]  /*8690*/  HADD2.F32 R57, -RZ, R61.H1_H1 ;  /* 0x3000003dff397230 */ /* 0x000fe40000004100 */
[----:B-1----:R-:W-:Y:S01]  /*86a0*/  SYNCS.ARRIVE.TRANS64.RED.A1T0 RZ, [UR5], RZ ;  /* 0x000000ffffff79a7 */ /* 0x002fe20008100405 */
[--C-:B------:R-:W-:Y:S02]  /*86b0*/  HADD2.F32 R58, -RZ, R62.reuse.H0_H0 ;  /* 0x2000003eff3a7230 */ /* 0x100fe40000004100 */
[----:B------:R-:W-:Y:S02]  /*86c0*/  HADD2.F32 R59, -RZ, R62.H1_H1 ;  /* 0x3000003eff3b7230 */ /* 0x000fe40000004100 */
[--C-:B------:R-:W-:Y:S02]  /*86d0*/  HADD2.F32 R60, -RZ, R63.reuse.H0_H0 ;  /* 0x2000003fff3c7230 */ /* 0x100fe40000004100 */
[----:B------:R-:W-:Y:S02]  /*86e0*/  HADD2.F32 R61, -RZ, R63.H1_H1 ;  /* 0x3000003fff3d7230 */ /* 0x000fe40000004100 */
[C---:B------:R-:W-:Y:S01]  /*86f0*/  FMUL R4, R47.reuse, R4 ;  /* 0x000000042f047220 */ /* 0x040fe20000400000 */
[C---:B------:R-:W-:Y:S01]  /*8700*/  FMUL R5, R47.reuse, R5 ;  /* 0x000000052f057220 */ /* 0x040fe20000400000 */
[C---:B------:R-:W-:Y:S01]  /*8710*/  FMUL R6, R47.reuse, R6 ;  /* 0x000000062f067220 */ /* 0x040fe20000400000 */
[----:B------:R-:W-:Y:S01]  /*8720*/  FMUL R7, R47, R7 ;  /* 0x000000072f077220 */ /* 0x000fe20000400000 */
[C---:B------:R-:W-:Y:S01]  /*8730*/  FFMA R4, R49.reuse, R0, R4 ;  /* 0x0000000031047223 */ /* 0x040fe20000000004 */
[C---:B------:R-:W-:Y:S01]  /*8740*/  FFMA R5, R49.reuse, R2, R5 ;  /* 0x0000000231057223 */ /* 0x040fe20000000005 */
[C---:B------:R-:W-:Y:S01]  /*8750*/  FFMA R6, R49.reuse, R3, R6 ;  /* 0x0000000331067223 */ /* 0x040fe20000000006 */
[----:B------:R-:W-:Y:S01]  /*8760*/  FFMA R7, R49, R48, R7 ;  /* 0x0000003031077223 */ /* 0x000fe20000000007 */
[C---:B------:R-:W-:Y:S01]  /*8770*/  FMUL R8, R47.reuse, R8 ;  /* 0x000000082f087220 */ /* 0x040fe20000400000 */
[----:B------:R-:W-:Y:S01]  /*8780*/  FMUL R9, R47, R9 ;  /* 0x000000092f097220 */ /* 0x000fe20000400000 */
[----:B------:R-:W-:Y:S01]  /*8790*/  F2FP.F16.F32.PACK_AB R4, R5, R4 ;  /* 0x000000040504723e */ /* 0x000fe200000000ff */
[----:B------:R-:W-:Y:S01]  /*87a0*/  FMUL R0, R47, R10 ;  /* 0x0000000a2f007220 */ /* 0x000fe20000400000 */
[----:B------:R-:W-:Y:S01]  /*87b0*/  F2FP.F16.F32.PACK_AB R5, R7, R6 ;  /* 0x000000060705723e */ /* 0x000fe200000000ff */
[C---:B------:R-:W-:Y:S01]  /*87c0*/  FFMA R8, R49.reuse, R50, R8 ;  /* 0x0000003231087223 */ /* 0x040fe20000000008 */
[C---:B------:R-:W-:Y:S01]  /*87d0*/  FFMA R9, R49.reuse, R51, R9 ;  /* 0x0000003331097223 */ /* 0x040fe20000000009 */
[----:B------:R-:W-:Y:S01]  /*87e0*/  FFMA R0, R49, R52, R0 ;  /* 0x0000003431007223 */ /* 0x000fe20000000000 */
[C---:B------:R-:W-:Y:S01]  /*87f0*/  FMUL R2, R47.reuse, R11 ;  /* 0x0000000b2f027220 */ /* 0x040fe20000400000 */
[C---:B------:R-:W-:Y:S01]  /*8800*/  FMUL R3, R47.reuse, R12 ;  /* 0x0000000c2f037220 */ /* 0x040fe20000400000 */
[----:B------:R-:W-:Y:S01]  /*8810*/  FMUL R10, R47, R13 ;  /* 0x0000000d2f0a7220 */ /* 0x000fe20000400000 */
[----:B------:R-:W-:Y:S01]  /*8820*/  F2FP.F16.F32.PACK_AB R6, R9, R8 ;  /* 0x000000080906723e */ /* 0x000fe200000000ff */
[C---:B------:R-:W-:Y:S01]  /*8830*/  FFMA R2, R49.reuse, R53, R2 ;  /* 0x0000003531027223 */ /* 0x040fe20000000002 */
[C---:B------:R-:W-:Y:S01]  /*8840*/  FFMA R3, R49.reuse, R54, R3 ;  /* 0x0000003631037223 */ /* 0x040fe20000000003 */
[----:B------:R-:W-:Y:S01]  /*8850*/  FFMA R10, R49, R55, R10 ;  /* 0x00000037310a7223 */ /* 0x000fe2000000000a */
[C---:B------:R-:W-:Y:S01]  /*8860*/  FMUL R11, R47.reuse, R14 ;  /* 0x0000000e2f0b7220 */ /* 0x040fe20000400000 */
[C---:B------:R-:W-:Y:S01]  /*8870*/  FMUL R15, R47.reuse, R15 ;  /* 0x0000000f2f0f7220 */ /* 0x040fe20000400000 */
[C---:B------:R-:W-:Y:S01]  /*8880*/  FMUL R12, R47.reuse, R16 ;  /* 0x000000102f0c7220 */ /* 0x040fe20000400000 */
[----:B------:R-:W-:Y:S01]  /*8890*/  FMUL R13, R47, R17 ;  /* 0x000000112f0d7220 */ /* 0x000fe20000400000 */
[----:B------:R-:W-:Y:S01]  /*88a0*/  FFMA R11, R49, R56, R11 ;  /* 0x00000038310b7223 */ /* 0x000fe2000000000b */
[----:B------:R-:W-:Y:S01]  /*88b0*/  FMUL R14, R47, R18 ;  /* 0x000000122f0e7220 */ /* 0x000fe20000400000 */
[----:B------:R-:W-:Y:S01]  /*88c0*/  FFMA R15, R49, R57, R15 ;  /* 0x00000039310f7223 */ /* 0x000fe2000000000f */
[--C-:B------:R-:W-:Y:S02]  /*88d0*/  HADD2.F32 R62, -RZ, R68.reuse.H0_H0 ;  /* 0x20000044ff3e7230 */ /* 0x100fe40000004100 */
[----:B------:R-:W-:Y:S01]  /*88e0*/  FMUL R19, R47, R19 ;  /* 0x000000132f137220 */ /* 0x000fe20000400000 */
[----:B------:R-:W-:Y:S01]  /*88f0*/  F2FP.F16.F32.PACK_AB R7, R2, R0 ;  /* 0x000000000207723e */ /* 0x000fe200000000ff */
[----:B------:R-:W-:Y:S01]  /*8900*/  FFMA R12, R49, R58, R12 ;  /* 0x0000003a310c7223 */ /* 0x000fe2000000000c */
[----:B------:R-:W-:Y:S02]  /*8910*/  HADD2.F32 R63, -RZ, R68.H1_H1 ;  /* 0x30000044ff3f7230 */ /* 0x000fe40000004100 */
[----:B------:R-:W-:Y:S01]  /*8920*/  FMUL R16, R47, R20 ;  /* 0x000000142f107220 */ /* 0x000fe20000400000 */
[----:B------:R-:W-:Y:S01]  /*8930*/  FFMA R13, R49, R59, R13 ;  /* 0x0000003b310d7223 */ /* 0x000fe2000000000d */
[----:B------:R1:W-:Y:S01]  /*8940*/  STS.128 [R100+0x6000], R4 ;  /* 0x0060000464007388 */ /* 0x0003e20000000c00 */
[--C-:B------:R-:W-:Y:S02]  /*8950*/  HADD2.F32 R64, -RZ, R69.reuse.H0_H0 ;  /* 0x20000045ff407230 */ /* 0x100fe40000004100 */
[----:B------:R-:W-:Y:S01]  /*8960*/  FMUL R17, R47, R21 ;  /* 0x000000152f117220 */ /* 0x000fe20000400000 */
[----:B------:R-:W-:Y:S01]  /*8970*/  FFMA R14, R49, R60, R14 ;  /* 0x0000003c310e7223 */ /* 0x000fe2000000000e */
[----:B------:R-:W-:Y:S02]  /*8980*/  HADD2.F32 R65, -RZ, R69.H1_H1 ;  /* 0x30000045ff417230 */ /* 0x000fe40000004100 */
[----:B------:R-:W-:Y:S01]  /*8990*/  FMUL R18, R47, R22 ;  /* 0x000000162f127220 */ /* 0x000fe20000400000 */
[----:B------:R-:W-:Y:S01]  /*89a0*/  FFMA R19, R49, R61, R19 ;  /* 0x0000003d31137223 */ /* 0x000fe20000000013 */
        /* <DEDUP_REMOVED lines=11> */
[----:B------:R-:W-:Y:S01]  /*8a60*/  F2FP.F16.F32.PACK_AB R8, R10, R3 ;  /* 0x000000030a08723e */ /* 0x000fe200000000ff */
[----:B------:R-:W-:Y:S01]  /*8a70*/  FFMA R23, R49, R65, R23 ;  /* 0x0000004131177223 */ /* 0x000fe20000000017 */
[----:B------:R-:W-:Y:S01]  /*8a80*/  F2FP.F16.F32.PACK_AB R9, R15, R11 ;  /* 0x0000000b0f09723e */ /* 0x000fe200000000ff */
[--C-:B------:R-:W-:Y:S02]  /*8a90*/  HADD2.F32 R70, -RZ, R76.reuse.H0_H0 ;  /* 0x2000004cff467230 */ /* 0x100fe40000004100 */
[----:B------:R-:W-:Y:S01]  /*8aa0*/  FMUL R27, R47, R27 ;  /* 0x0000001b2f1b7220 */ /* 0x000fe20000400000 */
[----:B------:R-:W-:Y:S01]  /*8ab0*/  F2FP.F16.F32.PACK_AB R10, R13, R12 ;  /* 0x0000000c0d0a723e */ /* 0x000fe200000000ff */
[----:B------:R-:W-:Y:S01]  /*8ac0*/  FFMA R20, R49, R66, R20 ;  /* 0x0000004231147223 */ /* 0x000fe20000000014 */
[----:B------:R-:W-:Y:S01]  /*8ad0*/  F2FP.F16.F32.PACK_AB R11, R19, R14 ;  /* 0x0000000e130b723e */ /* 0x000fe200000000ff */
[----:B------:R-:W-:Y:S02]  /*8ae0*/  HADD2.F32 R71, -RZ, R76.H1_H1 ;  /* 0x3000004cff477230 */ /* 0x000fe40000004100 */
[----:B------:R-:W-:Y:S01]  /*8af0*/  FMUL R24, R47, R28 ;  /* 0x0000001c2f187220 */ /* 0x000fe20000400000 */
[----:B------:R-:W-:Y:S01]  /*8b00*/  FFMA R21, R49, R67, R21 ;  /* 0x0000004331157223 */ /* 0x000fe20000000015 */
[--C-:B------:R-:W-:Y:S01]  /*8b10*/  HADD2.F32 R72, -RZ, R77.reuse.H0_H0 ;  /* 0x2000004dff487230 */ /* 0x100fe20000004100 */
[----:B------:R1:W-:Y:S01]  /*8b20*/  STS.128 [R99+0x6010], R8 ;  /* 0x0060100863007388 */ /* 0x0003e20000000c00 */
        /* <DEDUP_REMOVED lines=49> */
.L_x_132:
[----:B------:R-:W-:Y:S05]  /*8e40*/  BSYNC.RECONVERGENT B0 ;  /* 0x0000000000007941 */ /* 0x000fea0003800200 */
.L_x_131:
[----:B------:R-:W-:Y:S01]  /*8e50*/  BAR.SYNC.DEFER_BLOCKING 0x1, 0x80 ;  /* 0x0042000000007b1d */ /* 0x000fe20000010000 */
[----:B------:R-:W-:Y:S01]  /*8e60*/  UISETP.NE.AND UP0, UPT, UR49, -0x4, UPT ;  /* 0xfffffffc3100788c */ /* 0x000fe2000bf05270 */
[----:B------:R-:W-:Y:S08]  /*8e70*/  IADD3 R45, PT, PT, R45, 0x1, RZ ;  /* 0x000000012d2d7810 */ /* 0x000ff00007ffe0ff */
[----:B------:R-:W-:Y:S05]  /*8e80*/  BRA.U !UP0, `(.L_x_133) ;  /* 0x0000000108287547 */ /* 0x000fea000b800000 */
[----:B------:R-:W-:Y:S01]  /*8e90*/  ISETP.NE.AND P0, PT, R107, RZ, PT ;  /* 0x000000ff6b00720c */ /* 0x000fe20003f05270 */
[----:B------:R-:W-:Y:S01]  /*8ea0*/  IMAD.U32 R2, RZ, RZ, UR51 ;  /* 0x00000033ff027e24 */ /* 0x000fe2000f8e00ff */
[----:B------:R-:W-:Y:S01]  /*8eb0*/  UIADD3 UR51, UPT, UPT, UR51, 0x1, URZ ;  /* 0x0000000133337890 */ /* 0x000fe2000fffe0ff */
[----:B------:R-:W-:Y:S03]  /*8ec0*/  IMAD.U32 R0, RZ, RZ, UR37 ;  /* 0x00000025ff007e24 */ /* 0x000fe6000f8e00ff */
[----:B------:R-:W-:Y:S04]  /*8ed0*/  UISETP.NE.AND UP0, UPT, UR51, 0x4, UPT ;  /* 0x000000043300788c */ /* 0x000fe8000bf05270 */
[----:B------:R-:W-:Y:S03]  /*8ee0*/  USEL UR51, UR51, URZ, UP0 ;  /* 0x000000ff33337287 */ /* 0x000fe60008000000 */
[----:B------:R-:W-:Y:S05]  /*8ef0*/  @P0 LEA R2, R2, UR48, 0x3 ;  /* 0x0000003002020c11 */ /* 0x000fea000f8e18ff */
[----:B------:R-:W-:Y:S05]  /*8f00*/  @P0 VIADD R2, R2, 0x70 ;  /* 0x0000007002020836 */ /* 0x000fea0000000000 */
[----:B------:R-:W-:Y:S04]  /*8f10*/  @P0 PRMT R0, R0, 0x654, R2 ;  /* 0x0000065400000816 */ /* 0x000fe80000000002 */
[----:B------:R2:W-:Y:S03]  /*8f20*/  @P0 SYNCS.ARRIVE.TRANS64.RED.A1T0 RZ, [R0+URZ], RZ ;  /* 0x000000ff00ff09a7 */ /* 0x0005e600081004ff */
.L_x_133:
[----:B------:R-:W-:Y:S01]  /*8f30*/  ISETP.NE.AND P2, PT, R103, RZ, PT ;  /* 0x000000ff6700720c */ /* 0x000fe20003f45270 */
[----:B------:R-:W-:Y:S01]  /*8f40*/  UIADD3 UR49, UPT, UPT, UR49, 0x4, URZ ;  /* 0x0000000431317890 */ /* 0x000fe2000fffe0ff */
[----:B------:R-:W-:Y:S01]  /*8f50*/  ISETP.NE.AND P0, PT, R105, 0x2, PT ;  /* 0x000000026900780c */ /* 0x000fe20003f05270 */
[----:B------:R-:W-:Y:S01]  /*8f60*/  IMAD.IADD R20, R43, 0x1, R86 ;  /* 0x000000012b147824 */ /* 0x000fe200078e0256 */
[----:B------:R-:W-:Y:S01]  /*8f70*/  ISETP.NE.AND P1, PT, R45, 0x4, PT ;  /* 0x000000042d00780c */ /* 0x000fe20003f25270 */
[----:B------:R-:W-:Y:S01]  /*8f80*/  IMAD.IADD R21, R44, 0x1, R87 ;  /* 0x000000012c157824 */ /* 0x000fe200078e0257 */
[----:B------:R-:W-:Y:S02]  /*8f90*/  SEL R2, RZ, 0x1, P0 ;  /* 0x00000001ff027807 */ /* 0x000fe40000000000 */
[----:B--2---:R-:W-:Y:S02]  /*8fa0*/  SEL R0, RZ, 0x1, P1 ;  /* 0x00000001ff007807 */ /* 0x004fe40000800000 */
[----:B------:R-:W-:Y:S02]  /*8fb0*/  LOP3.LUT R95, R95, R2, RZ, 0x3c, !PT ;  /* 0x000000025f5f7212 */ /* 0x000fe400078e3cff */
[----:B------:R-:W-:Y:S02]  /*8fc0*/  LOP3.LUT R96, R96, R0, RZ, 0x3c, !PT ;  /* 0x0000000060607212 */ /* 0x000fe400078e3cff */
[----:B------:R-:W-:Y:S02]  /*8fd0*/  @P2 R2UR UR36, R94 ;  /* 0x000000005e2422ca */ /* 0x000fe400000e0000 */
[----:B------:R-:W-:Y:S02]  /*8fe0*/  SEL R105, R105, RZ, P0 ;  /* 0x000000ff69697207 */ /* 0x000fe40000000000 */
[----:B------:R-:W-:Y:S01]  /*8ff0*/  SEL R45, R45, RZ, P1 ;  /* 0x000000ff2d2d7207 */ /* 0x000fe20000800000 */
[----:B------:R-:W-:Y:S10]  /*9000*/  @P2 BRA `(.L_x_134) ;  /* 0xffffffc000502947 */ /* 0x000ff4000383ffff */
[----:B------:R-:W-:-:S09]  /*9010*/  UISETP.NE.AND UP0, UPT, UR50, URZ, UPT ;  /* 0x000000ff3200728c */ /* 0x000fd2000bf05270 */
[----:B------:R-:W-:Y:S05]  /*9020*/  BRA.U !UP0, `(.L_x_135) ;  /* 0x0000000108487547 */ /* 0x000fea000b800000 */
[----:B------:R-:W2:Y:S02]  /*9030*/  LDCU.64 UR4, c[0x0][0x890] ;  /* 0x00011200ff0477ac */ /* 0x000ea40008000a00 */
[----:B--2---:R-:W-:-:S04]  /*9040*/  UISETP.NE.U32.AND UP0, UPT, UR4, URZ, UPT ;  /* 0x000000ff0400728c */ /* 0x004fc8000bf05070 */
[----:B------:R-:W-:-:S09]  /*9050*/  UISETP.NE.AND.EX UP0, UPT, UR5, URZ, UPT, UP0 ;  /* 0x000000ff0500728c */ /* 0x000fd2000bf05300 */
[----:B------:R-:W-:Y:S05]  /*9060*/  BRA.U UP0, `(.L_x_136) ;  /* 0x00000001000c7547 */ /* 0x000fea000b800000 */
[----:B------:R-:W-:-:S13]  /*9070*/  FSETP.NEU.AND P0, PT, R49, RZ, PT ;  /* 0x000000ff3100720b */ /* 0x000fda0003f0d000 */
[----:B------:R-:W-:Y:S05]  /*9080*/  @!P0 EXIT ;  /* 0x000000000000894d */ /* 0x000fea0003800000 */
[----:B------:R-:W-:Y:S05]  /*9090*/  BRA `(.L_x_135) ;  /* 0x00000000002c7947 */ /* 0x000fea0003800000 */
.L_x_136:
[----:B------:R-:W-:Y:S01]  /*90a0*/  ISETP.NE.AND P0, PT, R104, RZ, PT ;  /* 0x000000ff6800720c */ /* 0x000fe20003f05270 */
[----:B------:R-:W-:-:S12]  /*90b0*/  BSSY.RECONVERGENT B0, `(.L_x_135) ;  /* 0x0000009000007945 */ /* 0x000fd80003800200 */
[----:B------:R-:W-:Y:S05]  /*90c0*/  @P0 BRA `(.L_x_137) ;  /* 0x0000000000140947 */ /* 0x000fea0003800000 */
[----:B------:R-:W2:Y:S02]  /*90d0*/  LDCU.64 UR4, c[0x0][0x888] ;  /* 0x00011100ff0477ac */ /* 0x000ea40008000a00 */
[----:B--2---:R-:W-:-:S04]  /*90e0*/  ISETP.NE.U32.AND P0, PT, RZ, UR4, PT ;  /* 0x00000004ff007c0c */ /* 0x004fc8000bf05070 */
[----:B------:R-:W-:-:S13]  /*90f0*/  ISETP.NE.AND.EX P0, PT, RZ, UR5, PT, P0 ;  /* 0x00000005ff007c0c */ /* 0x000fda000bf05300 */
[----:B------:R-:W-:Y:S05]  /*9100*/  @!P0 EXIT ;  /* 0x000000000000894d */ /* 0x000fea0003800000 */
[----:B------:R-:W-:Y:S05]  /*9110*/  BRA `(.L_x_138) ;  /* 0x0000000000087947 */ /* 0x000fea0003800000 */
.L_x_137:
[----:B------:R-:W-:-:S13]  /*9120*/  FSETP.NEU.AND P0, PT, R49, RZ, PT ;  /* 0x000000ff3100720b */ /* 0x000fda0003f0d000 */
[----:B------:R-:W-:Y:S05]  /*9130*/  @!P0 EXIT ;  /* 0x000000000000894d */ /* 0x000fea0003800000 */
.L_x_138:
[----:B------:R-:W-:Y:S05]  /*9140*/  BSYNC.RECONVERGENT B0 ;  /* 0x0000000000007941 */ /* 0x000fea0003800200 */
.L_x_135:
[----:B------:R-:W-:Y:S01]  /*9150*/  ULEA UR4, UR51, UR48, 0x3 ;  /* 0x0000003033047291 */ /* 0x000fe2000f8e18ff */
[----:B------:R-:W-:-:S04]  /*9160*/  DEPBAR.LE SB0, 0x0 ;  /* 0x000080000000791a */ /* 0x000fc80000000000 */
[----:B------:R-:W-:-:S04]  /*9170*/  UIADD3 UR4, UPT, UPT, UR4, 0x70, URZ ;  /* 0x0000007004047890 */ /* 0x000fc8000fffe0ff */
[----:B------:R-:W-:-:S09]  /*9180*/  UPRMT UR4, UR37, 0x654, UR4 ;  /* 0x0000065425047896 */ /* 0x000fd20008000004 */
[----:B------:R-:W-:Y:S01]  /*9190*/  SYNCS.ARRIVE.TRANS64.RED.A1T0 RZ, [UR4], RZ ;  /* 0x000000ffffff79a7 */ /* 0x000fe20008100404 */
[----:B------:R-:W-:Y:S05]  /*91a0*/  EXIT ;  /* 0x000000000000794d */ /* 0x000fea0003800000 */
.L_x_24:
[----:B--2---:R2:W4:Y:S02]  /*91b0*/  SYNCS.PHASECHK.TRANS64.TRYWAIT P0, [R2+URZ+0x110], R3 ;  /* 0x00011003020075a7 */ /* 0x00452400080011ff */
[----:B----4-:R-:W-:Y:S05]  /*91c0*/  @!P0 NANOSLEEP.SYNCS 0x989680 ;  /* 0x009896800000895d */ /* 0x010fea0003900000 */
[----:B------:R-:W4:Y:S02]  /*91d0*/  @!P0 SYNCS.PHASECHK.TRANS64 P0, [R2+URZ+0x110], R3 ;  /* 0x00011003020085a7 */ /* 0x000f2400080010ff */
[----:B----4-:R-:W-:Y:S05]  /*91e0*/  @!P0 BRA `(.L_x_24) ;  /* 0xfffffffc00f08947 */ /* 0x010fea000383ffff */
[----:B------:R-:W-:Y:S05]  /*91f0*/  BRA `(.L_x_139) ;  /* 0xffffff8400887947 */ /* 0x000fea000383ffff */
.L_x_27:
[----:B-1----:R-:W-:-:S07]  /*9200*/  MOV R2, UR33 ;  /* 0x0000002100027c02 */ /* 0x002fce0008000f00 */
.L_x_140:
[----:B-1----:R1:W2:Y:S02]  /*9210*/  SYNCS.PHASECHK.TRANS64.TRYWAIT P0, [R2+URZ+0x28], R4 ;  /* 0x00002804020075a7 */ /* 0x0022a400080011ff */
[----:B--2---:R-:W-:Y:S05]  /*9220*/  @!P0 NANOSLEEP.SYNCS 0x989680 ;  /* 0x009896800000895d */ /* 0x004fea0003900000 */
[----:B------:R-:W2:Y:S02]  /*9230*/  @!P0 SYNCS.PHASECHK.TRANS64 P0, [R2+URZ+0x28], R4 ;  /* 0x00002804020085a7 */ /* 0x000ea400080010ff */
[----:B--2---:R-:W-:Y:S05]  /*9240*/  @!P0 BRA `(.L_x_140) ;  /* 0xfffffffc00f08947 */ /* 0x004fea000383ffff */
[----:B------:R-:W-:Y:S05]  /*9250*/  BRA `(.L_x_26) ;  /* 0xffffff8400e07947 */ /* 0x000fea000383ffff */
.L_x_34:
[----:B-1----:R-:W-:-:S07]  /*9260*/  MOV R2, UR33 ;  /* 0x0000002100027c02 */ /* 0x002fce0008000f00 */
.L_x_141:
[----:B-1----:R1:W2:Y:S02]  /*9270*/  SYNCS.PHASECHK.TRANS64.TRYWAIT P0, [R2+URZ+0x28], R4 ;  /* 0x00002804020075a7 */ /* 0x0022a400080011ff */
[----:B--2---:R-:W-:Y:S05]  /*9280*/  @!P0 NANOSLEEP.SYNCS 0x989680 ;  /* 0x009896800000895d */ /* 0x004fea0003900000 */
[----:B------:R-:W2:Y:S02]  /*9290*/  @!P0 SYNCS.PHASECHK.TRANS64 P0, [R2+URZ+0x28], R4 ;  /* 0x00002804020085a7 */ /* 0x000ea400080010ff */
[----:B--2---:R-:W-:Y:S05]  /*92a0*/  @!P0 BRA `(.L_x_141) ;  /* 0xfffffffc00f08947 */ /* 0x004fea000383ffff */
[----:B------:R-:W-:Y:S05]  /*92b0*/  BRA `(.L_x_33) ;  /* 0xffffff8800d47947 */ /* 0x000fea000383ffff */
.L_x_39:
[----:B-1----:R1:W2:Y:S02]  /*92c0*/  SYNCS.PHASECHK.TRANS64.TRYWAIT P0, [R2+URZ+0xa0], R3 ;  /* 0x0000a003020075a7 */ /* 0x0022a400080011ff */
[----:B--2---:R-:W-:Y:S05]  /*92d0*/  @!P0 NANOSLEEP.SYNCS 0x989680 ;  /* 0x009896800000895d */ /* 0x004fea0003900000 */
[----:B------:R-:W2:Y:S02]  /*92e0*/  @!P0 SYNCS.PHASECHK.TRANS64 P0, [R2+URZ+0xa0], R3 ;  /* 0x0000a003020085a7 */ /* 0x000ea400080010ff */
[----:B--2---:R-:W-:Y:S05]  /*92f0*/  @!P0 BRA `(.L_x_39) ;  /* 0xfffffffc00f08947 */ /* 0x004fea000383ffff */
[----:B------:R-:W-:Y:S05]  /*9300*/  BRA `(.L_x_142) ;  /* 0xffffff8c00a07947 */ /* 0x000fea000383ffff */
.L_x_43:
[----:B---3--:R-:W-:-:S07]  /*9310*/  MOV R0, UR4 ;  /* 0x0000000400007c02 */ /* 0x008fce0008000f00 */
.L_x_143:
[----:B-1----:R1:W2:Y:S02]  /*9320*/  SYNCS.PHASECHK.TRANS64.TRYWAIT P0, [R0+URZ], R2 ;  /* 0x00000002000075a7 */ /* 0x0022a400080011ff */
[----:B--2---:R-:W-:Y:S05]  /*9330*/  @!P0 NANOSLEEP.SYNCS 0x989680 ;  /* 0x009896800000895d */ /* 0x004fea0003900000 */
[----:B------:R-:W2:Y:S02]  /*9340*/  @!P0 SYNCS.PHASECHK.TRANS64 P0, [R0+URZ], R2 ;  /* 0x00000002000085a7 */ /* 0x000ea400080010ff */
[----:B--2---:R-:W-:Y:S05]  /*9350*/  @!P0 BRA `(.L_x_143) ;  /* 0xfffffffc00f08947 */ /* 0x004fea000383ffff */
[----:B------:R-:W-:Y:S05]  /*9360*/  BRA `(.L_x_144) ;  /* 0xffffff9400107947 */ /* 0x000fea000383ffff */
.L_x_44:
[----:B---3--:R-:W-:-:S07]  /*9370*/  MOV R0, UR4 ;  /* 0x0000000400007c02 */ /* 0x008fce0008000f00 */
.L_x_145:
[----:B-1----:R1:W2:Y:S02]  /*9380*/  SYNCS.PHASECHK.TRANS64.TRYWAIT P0, [R0+URZ], R3 ;  /* 0x00000003000075a7 */ /* 0x0022a400080011ff */
[----:B--2---:R-:W-:Y:S05]  /*9390*/  @!P0 NANOSLEEP.SYNCS 0x989680 ;  /* 0x009896800000895d */ /* 0x004fea0003900000 */
[----:B------:R-:W2:Y:S02]  /*93a0*/  @!P0 SYNCS.PHASECHK.TRANS64 P0, [R0+URZ], R3 ;  /* 0x00000003000085a7 */ /* 0x000ea400080010ff */
[----:B--2---:R-:W-:Y:S05]  /*93b0*/  @!P0 BRA `(.L_x_145) ;  /* 0xfffffffc00f08947 */ /* 0x004fea000383ffff */
[----:B------:R-:W-:Y:S05]  /*93c0*/  BRA `(.L_x_146) ;  /* 0xffffff94001c7947 */ /* 0x000fea000383ffff */
.L_x_45:
[----:B---3--:R-:W-:-:S07]  /*93d0*/  MOV R0, UR4 ;  /* 0x0000000400007c02 */ /* 0x008fce0008000f00 */
.L_x_147:
[----:B-1----:R1:W2:Y:S02]  /*93e0*/  SYNCS.PHASECHK.TRANS64.TRYWAIT P0, [R0+URZ], R3 ;  /* 0x00000003000075a7 */ /* 0x0022a400080011ff */
[----:B--2---:R-:W-:Y:S05]  /*93f0*/  @!P0 NANOSLEEP.SYNCS 0x989680 ;  /* 0x009896800000895d */ /* 0x004fea0003900000 */
[----:B------:R-:W2:Y:S02]  /*9400*/  @!P0 SYNCS.PHASECHK.TRANS64 P0, [R0+URZ], R3 ;  /* 0x00000003000085a7 */ /* 0x000ea400080010ff */
[----:B--2---:R-:W-:Y:S05]  /*9410*/  @!P0 BRA `(.L_x_147) ;  /* 0xfffffffc00f08947 */ /* 0x004fea000383ffff */
[----:B------:R-:W-:Y:S05]  /*9420*/  BRA `(.L_x_148) ;  /* 0xffffff9400287947 */ /* 0x000fea000383ffff */
.L_x_46:
[----:B---3--:R-:W-:-:S07]  /*9430*/  MOV R0, UR4 ;  /* 0x0000000400007c02 */ /* 0x008fce0008000f00 */
.L_x_149:
[----:B-1----:R1:W2:Y:S02]  /*9440*/  SYNCS.PHASECHK.TRANS64.TRYWAIT P0, [R0+URZ], R3 ;  /* 0x00000003000075a7 */ /* 0x0022a400080011ff */
[----:B--2---:R-:W-:Y:S05]  /*9450*/  @!P0 NANOSLEEP.SYNCS 0x989680 ;  /* 0x009896800000895d */ /* 0x004fea0003900000 */
[----:B------:R-:W2:Y:S02]  /*9460*/  @!P0 SYNCS.PHASECHK.TRANS64 P0, [R0+URZ], R3 ;  /* 0x00000003000085a7 */ /* 0x000ea400080010ff */
[----:B--2---:R-:W-:Y:S05]  /*9470*/  @!P0 BRA `(.L_x_149) ;  /* 0xfffffffc00f08947 */ /* 0x004fea000383ffff */
[----:B------:R-:W-:Y:S05]  /*9480*/  BRA `(.L_x_150) ;  /* 0xffffff9400347947 */ /* 0x000fea000383ffff */
.L_x_49:
[----:B-1----:R1:W2:Y:S02]  /*9490*/  SYNCS.PHASECHK.TRANS64.TRYWAIT P0, [R0+URZ+0x100], R4 ;  /* 0x00010004000075a7 */ /* 0x0022a400080011ff */
[----:B--2---:R-:W-:Y:S05]  /*94a0*/  @!P0 NANOSLEEP.SYNCS 0x989680 ;  /* 0x009896800000895d */ /* 0x004fea0003900000 */
[----:B------:R-:W2:Y:S02]  /*94b0*/  @!P0 SYNCS.PHASECHK.TRANS64 P0, [R0+URZ+0x100], R4 ;  /* 0x00010004000085a7 */ /* 0x000ea400080010ff */
[----:B--2---:R-:W-:Y:S05]  /*94c0*/  @!P0 BRA `(.L_x_49) ;  /* 0xfffffffc00f08947 */ /* 0x004fea000383ffff */
[----:B------:R-:W-:Y:S05]  /*94d0*/  BRA `(.L_x_151) ;  /* 0xffffff9400947947 */ /* 0x000fea000383ffff */
.L_x_50:
[----:B------:R-:W-:-:S07]  /*94e0*/  MOV R0, UR5 ;  /* 0x0000000500007c02 */ /* 0x000fce0008000f00 */
.L_x_152:
[----:B-1----:R1:W2:Y:S02]  /*94f0*/  SYNCS.PHASECHK.TRANS64.TRYWAIT P0, [R0+URZ+0xb0], R5 ;  /* 0x0000b005000075a7 */ /* 0x0022a400080011ff */
[----:B--2---:R-:W-:Y:S05]  /*9500*/  @!P0 NANOSLEEP.SYNCS 0x989680 ;  /* 0x009896800000895d */ /* 0x004fea0003900000 */
[----:B------:R-:W2:Y:S02]  /*9510*/  @!P0 SYNCS.PHASECHK.TRANS64 P0, [R0+URZ+0xb0], R5 ;  /* 0x0000b005000085a7 */ /* 0x000ea400080010ff */
[----:B--2---:R-:W-:Y:S05]  /*9520*/  @!P0 BRA `(.L_x_152) ;  /* 0xfffffffc00f08947 */ /* 0x004fea000383ffff */
[----:B------:R-:W-:Y:S05]  /*9530*/  BRA `(.L_x_153) ;  /* 0xffffff9400a47947 */ /* 0x000fea000383ffff */
.L_x_51:
[----:B-1----:R1:W2:Y:S02]  /*9540*/  SYNCS.PHASECHK.TRANS64.TRYWAIT P1, [R0+URZ+0xa0], R4 ;  /* 0x0000a004000075a7 */ /* 0x0022a400080211ff */
[----:B--2---:R-:W-:Y:S05]  /*9550*/  @!P1 NANOSLEEP.SYNCS 0x989680 ;  /* 0x009896800000995d */ /* 0x004fea0003900000 */
[----:B------:R-:W2:Y:S02]  /*9560*/  @!P1 SYNCS.PHASECHK.TRANS64 P1, [R0+URZ+0xa0], R4 ;  /* 0x0000a004000095a7 */ /* 0x000ea400080210ff */
[----:B--2---:R-:W-:Y:S05]  /*9570*/  @!P1 BRA `(.L_x_51) ;  /* 0xfffffffc00f09947 */ /* 0x004fea000383ffff */
[----:B------:R-:W-:Y:S05]  /*9580*/  BRA `(.L_x_154) ;  /* 0xffffff9400d47947 */ /* 0x000fea000383ffff */
.L_x_54:
[----:B------:R-:W-:-:S07]  /*9590*/  MOV R0, UR5 ;  /* 0x0000000500007c02 */ /* 0x000fce0008000f00 */
.L_x_155:
[----:B-1----:R1:W2:Y:S02]  /*95a0*/  SYNCS.PHASECHK.TRANS64.TRYWAIT P0, [R0+URZ+0xb0], R2 ;  /* 0x0000b002000075a7 */ /* 0x0022a400080011ff */
[----:B--2---:R-:W-:Y:S05]  /*95b0*/  @!P0 NANOSLEEP.SYNCS 0x989680 ;  /* 0x009896800000895d */ /* 0x004fea0003900000 */
[----:B------:R-:W2:Y:S02]  /*95c0*/  @!P0 SYNCS.PHASECHK.TRANS64 P0, [R0+URZ+0xb0], R2 ;  /* 0x0000b002000085a7 */ /* 0x000ea400080010ff */
[----:B--2---:R-:W-:Y:S05]  /*95d0*/  @!P0 BRA `(.L_x_155) ;  /* 0xfffffffc00f08947 */ /* 0x004fea000383ffff */
[----:B------:R-:W-:Y:S05]  /*95e0*/  BRA `(.L_x_53) ;  /* 0xffffff9800287947 */ /* 0x000fea000383ffff */
.L_x_61:
[----:B-1----:R1:W2:Y:S02]  /*95f0*/  SYNCS.PHASECHK.TRANS64.TRYWAIT P1, [R0+URZ+0xa0], R2 ;  /* 0x0000a002000075a7 */ /* 0x0022a400080211ff */
[----:B--2---:R-:W-:Y:S05]  /*9600*/  @!P1 NANOSLEEP.SYNCS 0x989680 ;  /* 0x009896800000995d */ /* 0x004fea0003900000 */
[----:B------:R-:W2:Y:S02]  /*9610*/  @!P1 SYNCS.PHASECHK.TRANS64 P1, [R0+URZ+0xa0], R2 ;  /* 0x0000a002000095a7 */ /* 0x000ea400080210ff */
[----:B--2---:R-:W-:Y:S05]  /*9620*/  @!P1 BRA `(.L_x_61) ;  /* 0xfffffffc00f09947 */ /* 0x004fea000383ffff */
[----:B------:R-:W-:Y:S05]  /*9630*/  BRA `(.L_x_156) ;  /* 0xffffff9c009c7947 */ /* 0x000fea000383ffff */
.L_x_62:
[----:B------:R-:W-:-:S07]  /*9640*/  MOV R2, UR7 ;  /* 0x0000000700027c02 */ /* 0x000fce0008000f00 */
.L_x_157:
[----:B-1----:R1:W2:Y:S02]  /*9650*/  SYNCS.PHASECHK.TRANS64.TRYWAIT P0, [R2+URZ+0xe0], R0 ;  /* 0x0000e000020075a7 */ /* 0x0022a400080011ff */
[----:B--2---:R-:W-:Y:S05]  /*9660*/  @!P0 NANOSLEEP.SYNCS 0x989680 ;  /* 0x009896800000895d */ /* 0x004fea0003900000 */
[----:B------:R-:W2:Y:S02]  /*9670*/  @!P0 SYNCS.PHASECHK.TRANS64 P0, [R2+URZ+0xe0], R0 ;  /* 0x0000e000020085a7 */ /* 0x000ea400080010ff */
[----:B--2---:R-:W-:Y:S05]  /*9680*/  @!P0 BRA `(.L_x_157) ;  /* 0xfffffffc00f08947 */ /* 0x004fea000383ffff */
[----:B------:R-:W-:Y:S05]  /*9690*/  BRA `(.L_x_158) ;  /* 0xffffff9c00d47947 */ /* 0x000fea000383ffff */
.L_x_65:
[----:B------:R-:W-:Y:S07]  /*96a0*/  MOV R0, UR6 ;  /* 0x0000000600007c02 */ /* 0x000fee0008000f00 */
.L_x_159:
[----:B-1----:R1:W2:Y:S02]  /*96b0*/  SYNCS.PHASECHK.TRANS64.TRYWAIT P0, [R0+URZ], R2 ;  /* 0x00000002000075a7 */ /* 0x0022a400080011ff */
[----:B--2---:R-:W-:Y:S05]  /*96c0*/  @!P0 NANOSLEEP.SYNCS 0x989680 ;  /* 0x009896800000895d */ /* 0x004fea0003900000 */
[----:B------:R-:W2:Y:S02]  /*96d0*/  @!P0 SYNCS.PHASECHK.TRANS64 P0, [R0+URZ], R2 ;  /* 0x00000002000085a7 */ /* 0x000ea400080010ff */
[----:B--2---:R-:W-:Y:S05]  /*96e0*/  @!P0 BRA `(.L_x_159) ;  /* 0xfffffffc00f08947 */ /* 0x004fea000383ffff */
[----:B------:R-:W-:Y:S05]  /*96f0*/  BRA `(.L_x_64) ;  /* 0xffffff9c00f07947 */ /* 0x000fea000383ffff */
.L_x_68:
[----:B------:R-:W-:-:S07]  /*9700*/  MOV R0, UR6 ;  /* 0x0000000600007c02 */ /* 0x000fce0008000f00 */
.L_x_160:
[----:B--2---:R2:W4:Y:S02]  /*9710*/  SYNCS.PHASECHK.TRANS64.TRYWAIT P0, [R0+URZ], R2 ;  /* 0x00000002000075a7 */ /* 0x00452400080011ff */
[----:B----4-:R-:W-:Y:S05]  /*9720*/  @!P0 NANOSLEEP.SYNCS 0x989680 ;  /* 0x009896800000895d */ /* 0x010fea0003900000 */
[----:B------:R-:W4:Y:S02]  /*9730*/  @!P0 SYNCS.PHASECHK.TRANS64 P0, [R0+URZ], R2 ;  /* 0x00000002000085a7 */ /* 0x000f2400080010ff */
[----:B----4-:R-:W-:Y:S05]  /*9740*/  @!P0 BRA `(.L_x_160) ;  /* 0xfffffffc00f08947 */ /* 0x010fea000383ffff */
[----:B------:R-:W-:Y:S05]  /*9750*/  BRA `(.L_x_161) ;  /* 0xffffffa000cc7947 */ /* 0x000fea000383ffff */
.L_x_69:
[----:B------:R-:W-:-:S07]  /*9760*/  MOV R0, UR6 ;  /* 0x0000000600007c02 */ /* 0x000fce0008000f00 */
.L_x_162:
[----:B-1----:R1:W2:Y:S02]  /*9770*/  SYNCS.PHASECHK.TRANS64.TRYWAIT P0, [R0+URZ], R3 ;  /* 0x00000003000075a7 */ /* 0x0022a400080011ff */
[----:B--2---:R-:W-:Y:S05]  /*9780*/  @!P0 NANOSLEEP.SYNCS 0x989680 ;  /* 0x009896800000895d */ /* 0x004fea0003900000 */
[----:B------:R-:W2:Y:S02]  /*9790*/  @!P0 SYNCS.PHASECHK.TRANS64 P0, [R0+URZ], R3 ;  /* 0x00000003000085a7 */ /* 0x000ea400080010ff */
[----:B--2---:R-:W-:Y:S05]  /*97a0*/  @!P0 BRA `(.L_x_162) ;  /* 0xfffffffc00f08947 */ /* 0x004fea000383ffff */
[----:B------:R-:W-:Y:S05]  /*97b0*/  BRA `(.L_x_163) ;  /* 0xffffffa000d87947 */ /* 0x000fea000383ffff */
.L_x_70:
[----:B------:R-:W-:-:S07]  /*97c0*/  MOV R0, UR6 ;  /* 0x0000000600007c02 */ /* 0x000fce0008000f00 */
.L_x_164:
[----:B-1----:R1:W2:Y:S02]  /*97d0*/  SYNCS.PHASECHK.TRANS64.TRYWAIT P0, [R0+URZ], R3 ;  /* 0x00000003000075a7 */ /* 0x0022a400080011ff */
[----:B--2---:R-:W-:Y:S05]  /*97e0*/  @!P0 NANOSLEEP.SYNCS 0x989680 ;  /* 0x009896800000895d */ /* 0x004fea0003900000 */
[----:B------:R-:W2:Y:S02]  /*97f0*/  @!P0 SYNCS.PHASECHK.TRANS64 P0, [R0+URZ], R3 ;  /* 0x00000003000085a7 */ /* 0x000ea400080010ff */
[----:B--2---:R-:W-:Y:S05]  /*9800*/  @!P0 BRA `(.L_x_164) ;  /* 0xfffffffc00f08947 */ /* 0x004fea000383ffff */
[----:B------:R-:W-:Y:S05]  /*9810*/  BRA `(.L_x_165) ;  /* 0xffffffa000e47947 */ /* 0x000fea000383ffff */
.L_x_71:
[----:B-1----:R-:W-:-:S07]  /*9820*/  MOV R0, UR7 ;  /* 0x0000000700007c02 */ /* 0x002fce0008000f00 */
.L_x_166:
[----:B-1----:R1:W2:Y:S02]  /*9830*/  SYNCS.PHASECHK.TRANS64.TRYWAIT P0, [R0+URZ], R2 ;  /* 0x00000002000075a7 */ /* 0x0022a400080011ff */
[----:B--2---:R-:W-:Y:S05]  /*9840*/  @!P0 NANOSLEEP.SYNCS 0x989680 ;  /* 0x009896800000895d */ /* 0x004fea0003900000 */
[----:B------:R-:W2:Y:S02]  /*9850*/  @!P0 SYNCS.PHASECHK.TRANS64 P0, [R0+URZ], R2 ;  /* 0x00000002000085a7 */ /* 0x000ea400080010ff */
[----:B--2---:R-:W-:Y:S05]  /*9860*/  @!P0 BRA `(.L_x_166) ;  /* 0xfffffffc00f08947 */ /* 0x004fea000383ffff */
[----:B------:R-:W-:Y:S05]  /*9870*/  BRA `(.L_x_167) ;  /* 0xffffffa000f07947 */ /* 0x000fea000383ffff */
.L_x_76:
[----:B--2---:R2:W3:Y:S02]  /*9880*/  SYNCS.PHASECHK.TRANS64.TRYWAIT P0, [R0+URZ+0xa0], R2 ;  /* 0x0000a002000075a7 */ /* 0x0044e400080011ff */
[----:B---3--:R-:W-:Y:S05]  /*9890*/  @!P0 NANOSLEEP.SYNCS 0x989680 ;  /* 0x009896800000895d */ /* 0x008fea0003900000 */
[----:B------:R-:W3:Y:S02]  /*98a0*/  @!P0 SYNCS.PHASECHK.TRANS64 P0, [R0+URZ+0xa0], R2 ;  /* 0x0000a002000085a7 */ /* 0x000ee400080010ff */
[----:B---3--:R-:W-:Y:S05]  /*98b0*/  @!P0 BRA `(.L_x_76) ;  /* 0xfffffffc00f08947 */ /* 0x008fea000383ffff */
[----:B------:R-:W-:Y:S05]  /*98c0*/  BRA `(.L_x_168) ;  /* 0xffffffa400ec7947 */ /* 0x000fea000383ffff */
.L_x_79:
[----:B------:R-:W-:Y:S07]  /*98d0*/  MOV R0, UR4 ;  /* 0x0000000400007c02 */ /* 0x000fee0008000f00 */
.L_x_169:
[----:B--2---:R2:W3:Y:S02]  /*98e0*/  SYNCS.PHASECHK.TRANS64.TRYWAIT P0, [R0+URZ+0x98], R2 ;  /* 0x00009802000075a7 */ /* 0x0044e400080011ff */
[----:B---3--:R-:W-:Y:S05]  /*98f0*/  @!P0 NANOSLEEP.SYNCS 0x989680 ;  /* 0x009896800000895d */ /* 0x008fea0003900000 */
[----:B------:R-:W3:Y:S02]  /*9900*/  @!P0 SYNCS.PHASECHK.TRANS64 P0, [R0+URZ+0x98], R2 ;  /* 0x00009802000085a7 */ /* 0x000ee400080010ff */
[----:B---3--:R-:W-:Y:S05]  /*9910*/  @!P0 BRA `(.L_x_169) ;  /* 0xfffffffc00f08947 */ /* 0x008fea000383ffff */
[----:B------:R-:W-:Y:S05]  /*9920*/  BRA `(.L_x_78) ;  /* 0xffffffa800cc7947 */ /* 0x000fea000383ffff */
.L_x_82:
[----:B------:R-:W-:Y:S07]  /*9930*/  MOV R0, UR4 ;  /* 0x0000000400007c02 */ /* 0x000fee0008000f00 */
.L_x_170:
[----:B-1----:R1:W2:Y:S02]  /*9940*/  SYNCS.PHASECHK.TRANS64.TRYWAIT P0, [R0+URZ+0x70], R20 ;  /* 0x00007014000075a7 */ /* 0x0022a400080011ff */
[----:B--2---:R-:W-:Y:S05]  /*9950*/  @!P0 NANOSLEEP.SYNCS 0x989680 ;  /* 0x009896800000895d */ /* 0x004fea0003900000 */
[----:B------:R-:W2:Y:S02]  /*9960*/  @!P0 SYNCS.PHASECHK.TRANS64 P0, [R0+URZ+0x70], R20 ;  /* 0x00007014000085a7 */ /* 0x000ea400080010ff */
[----:B--2---:R-:W-:Y:S05]  /*9970*/  @!P0 BRA `(.L_x_170) ;  /* 0xfffffffc00f08947 */ /* 0x004fea000383ffff */
[----:B------:R-:W-:Y:S05]  /*9980*/  BRA `(.L_x_171) ;  /* 0xffffffac00487947 */ /* 0x000fea000383ffff */
.L_x_83:
[----:B------:R-:W-:Y:S07]  /*9990*/  MOV R0, UR4 ;  /* 0x0000000400007c02 */ /* 0x000fee0008000f00 */
.L_x_172:
[----:B-1----:R1:W2:Y:S02]  /*99a0*/  SYNCS.PHASECHK.TRANS64.TRYWAIT P0, [R0+URZ+0x78], R20 ;  /* 0x00007814000075a7 */ /* 0x0022a400080011ff */
[----:B--2---:R-:W-:Y:S05]  /*99b0*/  @!P0 NANOSLEEP.SYNCS 0x989680 ;  /* 0x009896800000895d */ /* 0x004fea0003900000 */
[----:B------:R-:W2:Y:S02]  /*99c0*/  @!P0 SYNCS.PHASECHK.TRANS64 P0, [R0+URZ+0x78], R20 ;  /* 0x00007814000085a7 */ /* 0x000ea400080010ff */
[----:B--2---:R-:W-:Y:S05]  /*99d0*/  @!P0 BRA `(.L_x_172) ;  /* 0xfffffffc00f08947 */ /* 0x004fea000383ffff */
[----:B------:R-:W-:Y:S05]  /*99e0*/  BRA `(.L_x_173) ;  /* 0xffffffac00807947 */ /* 0x000fea000383ffff */
.L_x_84:
[----:B------:R-:W-:Y:S07]  /*99f0*/  MOV R0, UR4 ;  /* 0x0000000400007c02 */ /* 0x000fee0008000f00 */
.L_x_174:
[----:B-1----:R1:W2:Y:S02]  /*9a00*/  SYNCS.PHASECHK.TRANS64.TRYWAIT P0, [R0+URZ+0x80], R20 ;  /* 0x00008014000075a7 */ /* 0x0022a400080011ff */
[----:B--2---:R-:W-:Y:S05]  /*9a10*/  @!P0 NANOSLEEP.SYNCS 0x989680 ;  /* 0x009896800000895d */ /* 0x004fea0003900000 */
[----:B------:R-:W2:Y:S02]  /*9a20*/  @!P0 SYNCS.PHASECHK.TRANS64 P0, [R0+URZ+0x80], R20 ;  /* 0x00008014000085a7 */ /* 0x000ea400080010ff */
[----:B--2---:R-:W-:Y:S05]  /*9a30*/  @!P0 BRA `(.L_x_174) ;  /* 0xfffffffc00f08947 */ /* 0x004fea000383ffff */
[----:B------:R-:W-:Y:S05]  /*9a40*/  BRA `(.L_x_175) ;  /* 0xffffffac00c47947 */ /* 0x000fea000383ffff */
.L_x_85:
[----:B------:R-:W-:Y:S07]  /*9a50*/  MOV R0, UR4 ;  /* 0x0000000400007c02 */ /* 0x000fee0008000f00 */
.L_x_176:
[----:B-1----:R1:W2:Y:S02]  /*9a60*/  SYNCS.PHASECHK.TRANS64.TRYWAIT P0, [R0+URZ+0x88], R20 ;  /* 0x00008814000075a7 */ /* 0x0022a400080011ff */
[----:B--2---:R-:W-:Y:S05]  /*9a70*/  @!P0 NANOSLEEP.SYNCS 0x989680 ;  /* 0x009896800000895d */ /* 0x004fea0003900000 */
[----:B------:R-:W2:Y:S02]  /*9a80*/  @!P0 SYNCS.PHASECHK.TRANS64 P0, [R0+URZ+0x88], R20 ;  /* 0x00008814000085a7 */ /* 0x000ea400080010ff */
[----:B--2---:R-:W-:Y:S05]  /*9a90*/  @!P0 BRA `(.L_x_176) ;  /* 0xfffffffc00f08947 */ /* 0x004fea000383ffff */
[----:B------:R-:W-:Y:S05]  /*9aa0*/  BRA `(.L_x_177) ;  /* 0xffffffb000487947 */ /* 0x000fea000383ffff */
.L_x_87:
[----:B------:R-:W-:-:S07]  /*9ab0*/  MOV R0, UR4 ;  /* 0x0000000400007c02 */ /* 0x000fce0008000f00 */
.L_x_178:
[----:B-1----:R1:W3:Y:S02]  /*9ac0*/  SYNCS.PHASECHK.TRANS64.TRYWAIT P0, [R0+URZ+0x70], R2 ;  /* 0x00007002000075a7 */ /* 0x0022e400080011ff */
[----:B---3--:R-:W-:Y:S05]  /*9ad0*/  @!P0 NANOSLEEP.SYNCS 0x989680 ;  /* 0x009896800000895d */ /* 0x008fea0003900000 */
[----:B------:R-:W3:Y:S02]  /*9ae0*/  @!P0 SYNCS.PHASECHK.TRANS64 P0, [R0+URZ+0x70], R2 ;  /* 0x00007002000085a7 */ /* 0x000ee400080010ff */
[----:B---3--:R-:W-:Y:S05]  /*9af0*/  @!P0 BRA `(.L_x_178) ;  /* 0xfffffffc00f08947 */ /* 0x008fea000383ffff */
[----:B------:R-:W-:Y:S05]  /*9b00*/  BRA `(.L_x_179) ;  /* 0xffffffb000b87947 */ /* 0x000fea000383ffff */
.L_x_88:
[----:B-1----:R-:W-:-:S07]  /*9b10*/  MOV R0, UR4 ;  /* 0x0000000400007c02 */ /* 0x002fce0008000f00 */
.L_x_180:
[----:B-1----:R1:W3:Y:S02]  /*9b20*/  SYNCS.PHASECHK.TRANS64.TRYWAIT P0, [R0+URZ+0x78], R2 ;  /* 0x00007802000075a7 */ /* 0x0022e400080011ff */
[----:B---3--:R-:W-:Y:S05]  /*9b30*/  @!P0 NANOSLEEP.SYNCS 0x989680 ;  /* 0x009896800000895d */ /* 0x008fea0003900000 */
[----:B------:R-:W3:Y:S02]  /*9b40*/  @!P0 SYNCS.PHASECHK.TRANS64 P0, [R0+URZ+0x78], R2 ;  /* 0x00007802000085a7 */ /* 0x000ee400080010ff */
[----:B---3--:R-:W-:Y:S05]  /*9b50*/  @!P0 BRA `(.L_x_180) ;  /* 0xfffffffc00f08947 */ /* 0x008fea000383ffff */
[----:B------:R-:W-:Y:S05]  /*9b60*/  BRA `(.L_x_181) ;  /* 0xffffffb000a87947 */ /* 0x000fea000383ffff */
.L_x_89:
[----:B-1----:R-:W-:-:S07]  /*9b70*/  MOV R0, UR4 ;  /* 0x0000000400007c02 */ /* 0x002fce0008000f00 */
.L_x_182:
[----:B-1----:R1:W3:Y:S02]  /*9b80*/  SYNCS.PHASECHK.TRANS64.TRYWAIT P0, [R0+URZ+0x80], R2 ;  /* 0x00008002000075a7 */ /* 0x0022e400080011ff */
[----:B---3--:R-:W-:Y:S05]  /*9b90*/  @!P0 NANOSLEEP.SYNCS 0x989680 ;  /* 0x009896800000895d */ /* 0x008fea0003900000 */
[----:B------:R-:W3:Y:S02]  /*9ba0*/  @!P0 SYNCS.PHASECHK.TRANS64 P0, [R0+URZ+0x80], R2 ;  /* 0x00008002000085a7 */ /* 0x000ee400080010ff */
[----:B---3--:R-:W-:Y:S05]  /*9bb0*/  @!P0 BRA `(.L_x_182) ;  /* 0xfffffffc00f08947 */ /* 0x008fea000383ffff */
[----:B------:R-:W-:Y:S05]  /*9bc0*/  BRA `(.L_x_183) ;  /* 0xffffffb000987947 */ /* 0x000fea000383ffff */
.L_x_91:
[----:B--2---:R2:W4:Y:S02]  /*9bd0*/  SYNCS.PHASECHK.TRANS64.TRYWAIT P0, [R0+URZ+0xa0], R2 ;  /* 0x0000a002000075a7 */ /* 0x00452400080011ff */
[----:B----4-:R-:W-:Y:S05]  /*9be0*/  @!P0 NANOSLEEP.SYNCS 0x989680 ;  /* 0x009896800000895d */ /* 0x010fea0003900000 */
[----:B------:R-:W4:Y:S02]  /*9bf0*/  @!P0 SYNCS.PHASECHK.TRANS64 P0, [R0+URZ+0xa0], R2 ;  /* 0x0000a002000085a7 */ /* 0x000f2400080010ff */
[----:B----4-:R-:W-:Y:S05]  /*9c00*/  @!P0 BRA `(.L_x_91) ;  /* 0xfffffffc00f08947 */ /* 0x010fea000383ffff */
[----:B------:R-:W-:Y:S05]  /*9c10*/  BRA `(.L_x_184) ;  /* 0xffffffb400607947 */ /* 0x000fea000383ffff */
.L_x_102:
[----:B-1----:R-:W-:Y:S04]  /*9c20*/  MOV R2, UR48 ;  /* 0x0000003000027c02 */ /* 0x002fe80008000f00 */
[----:B------:R1:W3:Y:S03]  /*9c30*/  SYNCS.PHASECHK.TRANS64.TRYWAIT P1, [R2+URZ+0x50], R3 ;  /* 0x00005003020075a7 */ /* 0x0002e600080211ff */
[----:B---3--:R-:W-:Y:S05]  /*9c40*/  @!P1 NANOSLEEP.SYNCS 0x989680 ;  /* 0x009896800000995d */ /* 0x008fea0003900000 */
[----:B------:R-:W3:Y:S02]  /*9c50*/  @!P1 SYNCS.PHASECHK.TRANS64 P1, [R2+URZ+0x50], R3 ;  /* 0x00005003020095a7 */ /* 0x000ee400080210ff */
[----:B---3--:R-:W-:Y:S05]  /*9c60*/  @!P1 BRA `(.L_x_102) ;  /* 0xfffffffc00ec9947 */ /* 0x008fea000383ffff */
[----:B------:R-:W-:Y:S05]  /*9c70*/  BRA `(.L_x_101) ;  /* 0xffffffc0006c7947 */ /* 0x000fea000383ffff */
.L_x_104:
[----:B-1----:R1:W4:Y:S02]  /*9c80*/  SYNCS.PHASECHK.TRANS64.TRYWAIT P0, [R64+URZ+0xc0], R0 ;  /* 0x0000c000400075a7 */ /* 0x00232400080011ff */
[----:B----4-:R-:W-:Y:S05]  /*9c90*/  @!P0 NANOSLEEP.SYNCS 0x989680 ;  /* 0x009896800000895d */ /* 0x010fea0003900000 */
[----:B------:R-:W4:Y:S02]  /*9ca0*/  @!P0 SYNCS.PHASECHK.TRANS64 P0, [R64+URZ+0xc0], R0 ;  /* 0x0000c000400085a7 */ /* 0x000f2400080010ff */
[----:B----4-:R-:W-:Y:S05]  /*9cb0*/  @!P0 BRA `(.L_x_104) ;  /* 0xfffffffc00f08947 */ /* 0x010fea000383ffff */
[----:B------:R-:W-:Y:S05]  /*9cc0*/  BRA `(.L_x_103) ;  /* 0xffffffc000947947 */ /* 0x000fea000383ffff */
.L_x_113:
[----:B--2---:R2:W4:Y:S02]  /*9cd0*/  SYNCS.PHASECHK.TRANS64.TRYWAIT P0, [R2+URZ+0x50], R0 ;  /* 0x00005000020075a7 */ /* 0x00452400080011ff */
[----:B----4-:R-:W-:Y:S05]  /*9ce0*/  @!P0 NANOSLEEP.SYNCS 0x989680 ;  /* 0x009896800000895d */ /* 0x010fea0003900000 */
[----:B------:R-:W4:Y:S02]  /*9cf0*/  @!P0 SYNCS.PHASECHK.TRANS64 P0, [R2+URZ+0x50], R0 ;  /* 0x00005000020085a7 */ /* 0x000f2400080010ff */
[----:B----4-:R-:W-:Y:S05]  /*9d00*/  @!P0 BRA `(.L_x_113) ;  /* 0xfffffffc00f08947 */ /* 0x010fea000383ffff */
[----:B------:R-:W-:Y:S05]  /*9d10*/  BRA `(.L_x_112) ;  /* 0xffffffcc00707947 */ /* 0x000fea000383ffff */
.L_x_121:
[----:B--2---:R2:W4:Y:S02]  /*9d20*/  SYNCS.PHASECHK.TRANS64.TRYWAIT P0, [R0+URZ+0x50], R6 ;  /* 0x00005006000075a7 */ /* 0x00452400080011ff */
[----:B----4-:R-:W-:Y:S05]  /*9d30*/  @!P0 NANOSLEEP.SYNCS 0x989680 ;  /* 0x009896800000895d */ /* 0x010fea0003900000 */
[----:B------:R-:W4:Y:S02]  /*9d40*/  @!P0 SYNCS.PHASECHK.TRANS64 P0, [R0+URZ+0x50], R6 ;  /* 0x00005006000085a7 */ /* 0x000f2400080010ff */
[----:B----4-:R-:W-:Y:S05]  /*9d50*/  @!P0 BRA `(.L_x_121) ;  /* 0xfffffffc00f08947 */ /* 0x010fea000383ffff */
[----:B------:R-:W-:Y:S05]  /*9d60*/  BRA `(.L_x_120) ;  /* 0xffffffd800707947 */ /* 0x000fea000383ffff */
.L_x_129:
[----:B--2---:R2:W4:Y:S02]  /*9d70*/  SYNCS.PHASECHK.TRANS64.TRYWAIT P0, [R0+URZ+0x50], R5 ;  /* 0x00005005000075a7 */ /* 0x00452400080011ff */
[----:B----4-:R-:W-:Y:S05]  /*9d80*/  @!P0 NANOSLEEP.SYNCS 0x989680 ;  /* 0x009896800000895d */ /* 0x010fea0003900000 */
[----:B------:R-:W4:Y:S02]  /*9d90*/  @!P0 SYNCS.PHASECHK.TRANS64 P0, [R0+URZ+0x50], R5 ;  /* 0x00005005000085a7 */ /* 0x000f2400080010ff */
[----:B----4-:R-:W-:Y:S05]  /*9da0*/  @!P0 BRA `(.L_x_129) ;  /* 0xfffffffc00f08947 */ /* 0x010fea000383ffff */
[----:B------:R-:W-:Y:S05]  /*9db0*/  BRA `(.L_x_128) ;  /* 0xffffffe400707947 */ /* 0x000fea000383ffff */
        .weak           $__internal_0_$__cuda_sm10x_tcgen05_guardrail_trap_col_being_dealloced_not_returned_by_alloc
        .type           $__internal_0_$__cuda_sm10x_tcgen05_guardrail_trap_col_being_dealloced_not_returned_by_alloc,@function
        .size           $__internal_0_$__cuda_sm10x_tcgen05_guardrail_trap_col_being_dealloced_not_returned_by_alloc,($__internal_1_$__cuda_sm10x_tcgen05_guardrail_trap_phase_invalid_during_alloc - $__internal_0_$__cuda_sm10x_tcgen05_guardrail_trap_col_being_dealloced_not_returned_by_alloc)
$__internal_0_$__cuda_sm10x_tcgen05_guardrail_trap_col_being_dealloced_not_returned_by_alloc:
[----:B------:R-:W-:Y:S05]  /*9dc0*/  BPT.TRAP 0x1 ;  /* 0x000000040000795c */ /* 0x000fea0000300000 */
[----:B------:R-:W-:-:S04]  /*9dd0*/  HFMA2 R3, -RZ, RZ, 0, 0 ;  /* 0x00000000ff037431 */ /* 0x000fc800000001ff */
[----:B------:R-:W-:Y:S05]  /*9de0*/  RET.REL.NODEC R2 `(_ZN7cutlass13device_kernelINS_4gemm6kernel13GemmUniversalIN4cute5tupleIJiiiiEEENS1_10collective13CollectiveMmaINS1_35MainloopSm100TmaUmmaWarpSpecializedILi5ELi2ELi4ENS5_IJNS4_1CILi1EEENSA_ILi4EEESB_EEEEENS5_IJNSA_ILi128EEESF_NSA_ILi64EEEEEENS_6half_tENS5_IJSB_llEEESI_SJ_NS4_8TiledMMAINS4_8MMA_AtomIJNS4_20SM100_MMA_F16BF16_SSISI_SI_fLi128ELi128ELNS4_4UMMA5MajorE1ELSO_1ELNSN_7ScaleInE0ELSP_0EEEEEENS4_6LayoutINS5_IJSB_SB_SB_EEENS5_IJNSA_ILi0EEESU_SU_EEEEENS5_IJNS4_10UnderscoreESX_SX_EEEEENS4_23SM90_TMA_LOAD_MULTICASTENS4_14ComposedLayoutINS4_7SwizzleILi3ELi4ELi3EEENS4_18smem_ptr_flag_bitsILi16EEENSS_INS5_IJSG_NSA_ILi8EEEEEENS5_IJSB_SG_EEEEEEEvNS4_8identityENS4_13SM90_TMA_LOADES1A_vS1B_EENS_8epilogue10collective18CollectiveEpilogueINS1E_23Sm100TmaWarpSpecializedILi4ELi2ELi32ELb1ELb0EEEJSH_NS5_IJNSS_ISF_SB_EENSS_INSA_ILi32EEESB_EEEEESI_NS5_IJlSB_lEEESI_S1N_NS1E_6fusion15FusionCallbacksIS1I_NS1O_17LinearCombinationISI_fSI_fLNS_15FloatRoundStyleE2EEESH_S1M_JEEENS4_5SM1004TMEM4LOAD26SM100_TMEM_LOAD_32dp32b32xES1C_NS11_INS12_ILi2ELi4ELi3EEES15_NSS_INS5_IJS16_S1K_EEENS5_IJS1K_SB_EEEEEEENS4_39AutoVectorizingCopyWithAssumedAlignmentILi128EEENS4_14SM90_TMA_STOREES22_S24_S24_EEEvvEEEEvNT_6ParamsE) ;  /* 0xffffff6002847950 */ /* 0x000fea0003c3ffff */
        .weak           $__internal_1_$__cuda_sm10x_tcgen05_guardrail_trap_phase_invalid_during_alloc
        .type           $__internal_1_$__cuda_sm10x_tcgen05_guardrail_trap_phase_invalid_during_alloc,@function
        .size           $__internal_1_$__cuda_sm10x_tcgen05_guardrail_trap_phase_invalid_during_alloc,($__internal_2_$__cuda_sm10x_tcgen05_guardrail_trap_unallocated_columns_being_dealloced - $__internal_1_$__cuda_sm10x_tcgen05_guardrail_trap_phase_invalid_during_alloc)
$__internal_1_$__cuda_sm10x_tcgen05_guardrail_trap_phase_invalid_during_alloc:
[----:B------:R-:W-:Y:S05]  /*9df0*/  BPT.TRAP 0x1 ;  /* 0x000000040000795c */ /* 0x000fea0000300000 */
[----:B------:R-:W-:-:S04]  /*9e00*/  MOV R3, 0x0 ;  /* 0x0000000000037802 */ /* 0x000fc80000000f00 */
[----:B------:R-:W-:Y:S05]  /*9e10*/  RET.REL.NODEC R2 `(_ZN7cutlass13device_kernelINS_4gemm6kernel13GemmUniversalIN4cute5tupleIJiiiiEEENS1_10collective13CollectiveMmaINS1_35MainloopSm100TmaUmmaWarpSpecializedILi5ELi2ELi4ENS5_IJNS4_1CILi1EEENSA_ILi4EEESB_EEEEENS5_IJNSA_ILi128EEESF_NSA_ILi64EEEEEENS_6half_tENS5_IJSB_llEEESI_SJ_NS4_8TiledMMAINS4_8MMA_AtomIJNS4_20SM100_MMA_F16BF16_SSISI_SI_fLi128ELi128ELNS4_4UMMA5MajorE1ELSO_1ELNSN_7ScaleInE0ELSP_0EEEEEENS4_6LayoutINS5_IJSB_SB_SB_EEENS5_IJNSA_ILi0EEESU_SU_EEEEENS5_IJNS4_10UnderscoreESX_SX_EEEEENS4_23SM90_TMA_LOAD_MULTICASTENS4_14ComposedLayoutINS4_7SwizzleILi3ELi4ELi3EEENS4_18smem_ptr_flag_bitsILi16EEENSS_INS5_IJSG_NSA_ILi8EEEEEENS5_IJSB_SG_EEEEEEEvNS4_8identityENS4_13SM90_TMA_LOADES1A_vS1B_EENS_8epilogue10collective18CollectiveEpilogueINS1E_23Sm100TmaWarpSpecializedILi4ELi2ELi32ELb1ELb0EEEJSH_NS5_IJNSS_ISF_SB_EENSS_INSA_ILi32EEESB_EEEEESI_NS5_IJlSB_lEEESI_S1N_NS1E_6fusion15FusionCallbacksIS1I_NS1O_17LinearCombinationISI_fSI_fLNS_15FloatRoundStyleE2EEESH_S1M_JEEENS4_5SM1004TMEM4LOAD26SM100_TMEM_LOAD_32dp32b32xES1C_NS11_INS12_ILi2ELi4ELi3EEES15_NSS_INS5_IJS16_S1K_EEENS5_IJS1K_SB_EEEEEEENS4_39AutoVectorizingCopyWithAssumedAlignmentILi128EEENS4_14SM90_TMA_STOREES22_S24_S24_EEEvvEEEEvNT_6ParamsE) ;  /* 0xffffff6002787950 */ /* 0x000fea0003c3ffff */
        .weak           $__internal_2_$__cuda_sm10x_tcgen05_guardrail_trap_unallocated_columns_being_dealloced
        .type           $__internal_2_$__cuda_sm10x_tcgen05_guardrail_trap_unallocated_columns_being_dealloced,@function
        .size           $__internal_2_$__cuda_sm10x_tcgen05_guardrail_trap_unallocated_columns_being_dealloced,(.L_x_186 - $__internal_2_$__cuda_sm10x_tcgen05_guardrail_trap_unallocated_columns_being_dealloced)
$__internal_2_$__cuda_sm10x_tcgen05_guardrail_trap_unallocated_columns_being_dealloced:
[----:B------:R-:W-:Y:S05]  /*9e20*/  BPT.TRAP 0x1 ;  /* 0x000000040000795c */ /* 0x000fea0000300000 */
[----:B------:R-:W-:-:S04]  /*9e30*/  HFMA2 R3, -RZ, RZ, 0, 0 ;  /* 0x00000000ff037431 */ /* 0x000fc800000001ff */
[----:B------:R-:W-:Y:S05]  /*9e40*/  RET.REL.NODEC R2 `(_ZN7cutlass13device_kernelINS_4gemm6kernel13GemmUniversalIN4cute5tupleIJiiiiEEENS1_10collective13CollectiveMmaINS1_35MainloopSm100TmaUmmaWarpSpecializedILi5ELi2ELi4ENS5_IJNS4_1CILi1EEENSA_ILi4EEESB_EEEEENS5_IJNSA_ILi128EEESF_NSA_ILi64EEEEEENS_6half_tENS5_IJSB_llEEESI_SJ_NS4_8TiledMMAINS4_8MMA_AtomIJNS4_20SM100_MMA_F16BF16_SSISI_SI_fLi128ELi128ELNS4_4UMMA5MajorE1ELSO_1ELNSN_7ScaleInE0ELSP_0EEEEEENS4_6LayoutINS5_IJSB_SB_SB_EEENS5_IJNSA_ILi0EEESU_SU_EEEEENS5_IJNS4_10UnderscoreESX_SX_EEEEENS4_23SM90_TMA_LOAD_MULTICASTENS4_14ComposedLayoutINS4_7SwizzleILi3ELi4ELi3EEENS4_18smem_ptr_flag_bitsILi16EEENSS_INS5_IJSG_NSA_ILi8EEEEEENS5_IJSB_SG_EEEEEEEvNS4_8identityENS4_13SM90_TMA_LOADES1A_vS1B_EENS_8epilogue10collective18CollectiveEpilogueINS1E_23Sm100TmaWarpSpecializedILi4ELi2ELi32ELb1ELb0EEEJSH_NS5_IJNSS_ISF_SB_EENSS_INSA_ILi32EEESB_EEEEESI_NS5_IJlSB_lEEESI_S1N_NS1E_6fusion15FusionCallbacksIS1I_NS1O_17LinearCombinationISI_fSI_fLNS_15FloatRoundStyleE2EEESH_S1M_JEEENS4_5SM1004TMEM4LOAD26SM100_TMEM_LOAD_32dp32b32xES1C_NS11_INS12_ILi2ELi4ELi3EEES15_NSS_INS5_IJS16_S1K_EEENS5_IJS1K_SB_EEEEEEENS4_39AutoVectorizingCopyWithAssumedAlignmentILi128EEENS4_14SM90_TMA_STOREES22_S24_S24_EEEvvEEEEvNT_6ParamsE) ;  /* 0xffffff60026c7950 */ /* 0x000fea0003c3ffff */
.L_x_185:
[----:B------:R-:W-:-:S00]  /*9e50*/  BRA `(.L_x_185) ;  /* 0xfffffffc00fc7947 */ /* 0x000fc0000383ffff */
[----:B------:R-:W-:-:S00]  /*9e60*/  NOP ;  /* 0x0000000000007918 */ /* 0x000fc00000000000 */
        /* <DEDUP_REMOVED lines=9> */
.L_x_186:


//--------------------- .nv.global.init           --------------------------
	.section	.nv.global.init,"aw",@progbits
.nv.global.init:
	.type		$str$27,@object
	.size		$str$27,($str$28 - $str$27)
$str$27:
        /*0000*/ 	.byte	0x28, 0x61, 0x64, 0x64, 0x72, 0x65, 0x73, 0x73, 0x20, 0x26, 0x20, 0x6d, 0x61, 0x73, 0x6b, 0x29
        /*0010*/ 	.byte	0x20, 0x3d, 0x3d, 0x20, 0x30, 0x00
	.type		$str$28,@object
	.size		$str$28,($str$26 - $str$28)
$str$28:
        /*0016*/ 	.byte	0x2f, 0x74, 0x6d, 0x70, 0x2f, 0x63, 0x75, 0x74, 0x6c, 0x61, 0x73, 0x73, 0x5f, 0x73, 0x77, 0x65
        /*0026*/ 	.byte	0x65, 0x70, 0x5f, 0x73, 0x72, 0x63, 0x2f, 0x69, 0x6e, 0x63, 0x6c, 0x75, 0x64, 0x65, 0x2f, 0x63
        /*0036*/ 	.byte	0x75, 0x74, 0x65, 0x2f, 0x70, 0x6f, 0x69, 0x6e, 0x74, 0x65, 0x72, 0x5f, 0x66, 0x6c, 0x61, 0x67
        /*0046*/ 	.byte	0x67, 0x65, 0x64, 0x2e, 0x68, 0x70, 0x70, 0x00
	.type		$str$26,@object
	.size		$str$26,($str$25 - $str$26)
$str$26:
        /*004e*/ 	.byte	0x2f, 0x74, 0x6d, 0x70, 0x2f, 0x63, 0x75, 0x74, 0x6c, 0x61, 0x73, 0x73, 0x5f, 0x73, 0x77, 0x65
        /*005e*/ 	.byte	0x65, 0x70, 0x5f, 0x73, 0x72, 0x63, 0x2f, 0x69, 0x6e, 0x63, 0x6c, 0x75, 0x64, 0x65, 0x2f, 0x63
        /*006e*/ 	.byte	0x75, 0x74, 0x65, 0x2f, 0x61, 0x74, 0x6f, 0x6d, 0x2f, 0x63, 0x6f, 0x70, 0x79, 0x5f, 0x74, 0x72
        /*007e*/ 	.byte	0x61, 0x69, 0x74, 0x73, 0x5f, 0x73, 0x6d, 0x31, 0x30, 0x30, 0x2e, 0x68, 0x70, 0x70, 0x00
	.type		$str$25,@object
	.size		$str$25,(__unnamed_1 - $str$25)
$str$25:
        /*008d*/ 	.byte	0x28, 0x28, 0x75, 0x69, 0x6e, 0x74, 0x33, 0x32, 0x5f, 0x74, 0x28, 0x74, 0x68, 0x72, 0x65, 0x61
        /*009d*/ 	.byte	0x64, 0x49, 0x64, 0x78, 0x2e, 0x78, 0x29, 0x20, 0x2f, 0x20, 0x33, 0x32, 0x29, 0x20, 0x25, 0x20
        /*00ad*/ 	.byte	0x34, 0x29, 0x20, 0x3d, 0x3d, 0x20, 0x28, 0x28, 0x28, 0x74, 0x6d, 0x65, 0x6d, 0x5f, 0x61, 0x64
        /*00bd*/ 	.byte	0x64, 0x72, 0x20, 0x3e, 0x3e, 0x20, 0x31, 0x36, 0x29, 0x20, 0x2f, 0x20, 0x33, 0x32, 0x29, 0x20
        /*00cd*/ 	.byte	0x25, 0x20, 0x34, 0x29, 0x00
	.type		__unnamed_1,@object
	.size		__unnamed_1,(__unnamed_2 - __unnamed_1)
__unnamed_1:
        /*00d2*/ 	.byte	0x61, 0x75, 0x74, 0x6f, 0x20, 0x63, 0x75, 0x74, 0x65, 0x3a, 0x3a, 0x61, 0x73, 0x5f, 0x70, 0x6f
        /* <DEDUP_REMOVED lines=24> */
        /*0262*/ 	.byte	0x3e, 0x3e, 0x3e, 0x3e, 0x5d, 0x00
	.type		__unnamed_2,@object
	.size		__unnamed_2,(.L_2 - __unnamed_2)
__unnamed_2:
        /* <DEDUP_REMOVED lines=42> */
        /*0508*/ 	.byte	0x3e, 0x3e, 0x5d, 0x00
.L_2:


//--------------------- .nv.shared._ZN7cutlass13device_kernelINS_4gemm6kernel13GemmUniversalIN4cute5tupleIJiiiiEEENS1_10collective13CollectiveMmaINS1_35MainloopSm100TmaUmmaWarpSpecializedILi5ELi2ELi4ENS5_IJNS4_1CILi1EEENSA_ILi4EEESB_EEEEENS5_IJNSA_ILi128EEESF_NSA_ILi64EEEEEENS_6half_tENS5_IJSB_llEEESI_SJ_NS4_8TiledMMAINS4_8MMA_AtomIJNS4_20SM100_MMA_F16BF16_SSISI_SI_fLi128ELi128ELNS4_4UMMA5MajorE1ELSO_1ELNSN_7ScaleInE0ELSP_0EEEEEENS4_6LayoutINS5_IJSB_SB_SB_EEENS5_IJNSA_ILi0EEESU_SU_EEEEENS5_IJNS4_10UnderscoreESX_SX_EEEEENS4_23SM90_TMA_LOAD_MULTICASTENS4_14ComposedLayoutINS4_7SwizzleILi3ELi4ELi3EEENS4_18smem_ptr_flag_bitsILi16EEENSS_INS5_IJSG_NSA_ILi8EEEEEENS5_IJSB_SG_EEEEEEEvNS4_8identityENS4_13SM90_TMA_LOADES1A_vS1B_EENS_8epilogue10collective18CollectiveEpilogueINS1E_23Sm100TmaWarpSpecializedILi4ELi2ELi32ELb1ELb0EEEJSH_NS5_IJNSS_ISF_SB_EENSS_INSA_ILi32EEESB_EEEEESI_NS5_IJlSB_lEEESI_S1N_NS1E_6fusion15FusionCallbacksIS1I_NS1O_17LinearCombinationISI_fSI_fLNS_15FloatRoundStyleE2EEESH_S1M_JEEENS4_5SM1004TMEM4LOAD26SM100_TMEM_LOAD_32dp32b32xES1C_NS11_INS12_ILi2ELi4ELi3EEES15_NSS_INS5_IJS16_S1K_EEENS5_IJS1K_SB_EEEEEEENS4_39AutoVectorizingCopyWithAssumedAlignmentILi128EEENS4_14SM90_TMA_STOREES22_S24_S24_EEEvvEEEEvNT_6ParamsE --------------------------
	.section	.nv.shared._ZN7cutlass13device_kernelINS_4gemm6kernel13GemmUniversalIN4cute5tupleIJiiiiEEENS1_10collective13CollectiveMmaINS1_35MainloopSm100TmaUmmaWarpSpecializedILi5ELi2ELi4ENS5_IJNS4_1CILi1EEENSA_ILi4EEESB_EEEEENS5_IJNSA_ILi128EEESF_NSA_ILi64EEEEEENS_6half_tENS5_IJSB_llEEESI_SJ_NS4_8TiledMMAINS4_8MMA_AtomIJNS4_20SM100_MMA_F16BF16_SSISI_SI_fLi128ELi128ELNS4_4UMMA5MajorE1ELSO_1ELNSN_7ScaleInE0ELSP_0EEEEEENS4_6LayoutINS5_IJSB_SB_SB_EEENS5_IJNSA_ILi0EEESU_SU_EEEEENS5_IJNS4_10UnderscoreESX_SX_EEEEENS4_23SM90_TMA_LOAD_MULTICASTENS4_14ComposedLayoutINS4_7SwizzleILi3ELi4ELi3EEENS4_18smem_ptr_flag_bitsILi16EEENSS_INS5_IJSG_NSA_ILi8EEEEEENS5_IJSB_SG_EEEEEEEvNS4_8identityENS4_13SM90_TMA_LOADES1A_vS1B_EENS_8epilogue10collective18CollectiveEpilogueINS1E_23Sm100TmaWarpSpecializedILi4ELi2ELi32ELb1ELb0EEEJSH_NS5_IJNSS_ISF_SB_EENSS_INSA_ILi32EEESB_EEEEESI_NS5_IJlSB_lEEESI_S1N_NS1E_6fusion15FusionCallbacksIS1I_NS1O_17LinearCombinationISI_fSI_fLNS_15FloatRoundStyleE2EEESH_S1M_JEEENS4_5SM1004TMEM4LOAD26SM100_TMEM_LOAD_32dp32b32xES1C_NS11_INS12_ILi2ELi4ELi3EEES15_NSS_INS5_IJS16_S1K_EEENS5_IJS1K_SB_EEEEEEENS4_39AutoVectorizingCopyWithAssumedAlignmentILi128EEENS4_14SM90_TMA_STOREES22_S24_S24_EEEvvEEEEvNT_6ParamsE,"aw",@nobits
	.sectionflags	@""
	.align	16
	.zero		1024


//--------------------- .nv.shared.reserved.0     --------------------------
	.section	.nv.shared.reserved.0,"aw",@nobits
	.weak		__nv_reservedSMEM_offset_0_alias
	.size		__nv_reservedSMEM_offset_0_alias, 0, 64
	.other		__nv_reservedSMEM_offset_0_alias,@"STO_CUDA_RESERVED_SHARED STV_DEFAULT"
__nv_reservedSMEM_offset_0_alias:
	.zero		0
.nv.shared.reserved.0:
	.zero		64
	.weak		__nv_reservedSMEM_tcgen05_partition
	.type		__nv_reservedSMEM_tcgen05_partition,@object
	.size		__nv_reservedSMEM_tcgen05_partition,(.L_0 - __nv_reservedSMEM_tcgen05_partition)
__nv_reservedSMEM_tcgen05_partition:
	.zero		32
.L_0:


//--------------------- .nv.global                --------------------------
	.section	.nv.global,"aw",@nobits
.nv.global:
	.type		_ZN40_INTERNAL_8cf0e87f_4_k_cu_4063f477_324254cute1_E,@object
	.size		_ZN40_INTERNAL_8cf0e87f_4_k_cu_4063f477_324254cute1_E,(_ZN40_INTERNAL_8cf0e87f_4_k_cu_4063f477_324254cuda3std3__45__cpo6cbeginE - _ZN40_INTERNAL_8cf0e87f_4_k_cu_4063f477_324254cute1_E)
_ZN40_INTERNAL_8cf0e87f_4_k_cu_4063f477_324254cute1_E:
	.zero		1
	.type		_ZN40_INTERNAL_8cf0e87f_4_k_cu_4063f477_324254cuda3std3__45__cpo6cbeginE,@object
	.size		_ZN40_INTERNAL_8cf0e87f_4_k_cu_4063f477_324254cuda3std3__45__cpo6cbeginE,(_ZN40_INTERNAL_8cf0e87f_4_k_cu_4063f477_324254cuda3std3__48in_placeE - _ZN40_INTERNAL_8cf0e87f_4_k_cu_4063f477_324254cuda3std3__45__cpo6cbeginE)
_ZN40_INTERNAL_8cf0e87f_4_k_cu_4063f477_324254cuda3std3__45__cpo6cbeginE:
	.zero		1
	.type		_ZN40_INTERNAL_8cf0e87f_4_k_cu_4063f477_324254cuda3std3__48in_placeE,@object
	.size		_ZN40_INTERNAL_8cf0e87f_4_k_cu_4063f477_324254cuda3std3__48in_placeE,(_ZN40_INTERNAL_8cf0e87f_4_k_cu_4063f477_324254cuda3std6ranges3__45__cpo9iter_moveE - _ZN40_INTERNAL_8cf0e87f_4_k_cu_4063f477_324254cuda3std3__48in_placeE)
_ZN40_INTERNAL_8cf0e87f_4_k_cu_4063f477_324254cuda3std3__48in_placeE:
	.zero		1
	.type		_ZN40_INTERNAL_8cf0e87f_4_k_cu_4063f477_324254cuda3std6ranges3__45__cpo9iter_moveE,@object
	.size		_ZN40_INTERNAL_8cf0e87f_4_k_cu_4063f477_324254cuda3std6ranges3__45__cpo9iter_moveE,(_ZN40_INTERNAL_8cf0e87f_4_k_cu_4063f477_324254cuda3std3__45__cpo5beginE - _ZN40_INTERNAL_8cf0e87f_4_k_cu_4063f477_324254cuda3std6ranges3__45__cpo9iter_moveE)
_ZN40_INTERNAL_8cf0e87f_4_k_cu_4063f477_324254cuda3std6ranges3__45__cpo9iter_moveE:
	.zero		1
	.type		_ZN40_INTERNAL_8cf0e87f_4_k_cu_4063f477_324254cuda3std3__45__cpo5beginE,@object
	.size		_ZN40_INTERNAL_8cf0e87f_4_k_cu_4063f477_324254cuda3std3__45__cpo5beginE,(_ZN40_INTERNAL_8cf0e87f_4_k_cu_4063f477_324254cuda3std3__442_GLOBAL__N__8cf0e87f_4_k_cu_4063f477_324256ignoreE - _ZN40_INTERNAL_8cf0e87f_4_k_cu_4063f477_324254cuda3std3__45__cpo5beginE)
_ZN40_INTERNAL_8cf0e87f_4_k_cu_4063f477_324254cuda3std3__45__cpo5beginE:
	.zero		1
	.type		_ZN40_INTERNAL_8cf0e87f_4_k_cu_4063f477_324254cuda3std3__442_GLOBAL__N__8cf0e87f_4_k_cu_4063f477_324256ignoreE,@object
	.size		_ZN40_INTERNAL_8cf0e87f_4_k_cu_4063f477_324254cuda3std3__442_GLOBAL__N__8cf0e87f_4_k_cu_4063f477_324256ignoreE,(_ZN40_INTERNAL_8cf0e87f_4_k_cu_4063f477_324254cute7productE - _ZN40_INTERNAL_8cf0e87f_4_k_cu_4063f477_324254cuda3std3__442_GLOBAL__N__8cf0e87f_4_k_cu_4063f477_324256ignoreE)
_ZN40_INTERNAL_8cf0e87f_4_k_cu_4063f477_324254cuda3std3__442_GLOBAL__N__8cf0e87f_4_k_cu_4063f477_324256ignoreE:
	.zero		1
	.type		_ZN40_INTERNAL_8cf0e87f_4_k_cu_4063f477_324254cute7productE,@object
	.size		_ZN40_INTERNAL_8cf0e87f_4_k_cu_4063f477_324254cute7productE,(_ZN40_INTERNAL_8cf0e87f_4_k_cu_4063f477_324254cuda3std3__45__cpo3endE - _ZN40_INTERNAL_8cf0e87f_4_k_cu_4063f477_324254cute7productE)
_ZN40_INTERNAL_8cf0e87f_4_k_cu_4063f477_324254cute7productE:
	.zero		1
	.type		_ZN40_INTERNAL_8cf0e87f_4_k_cu_4063f477_324254cuda3std3__45__cpo3endE,@object
	.size		_ZN40_INTERNAL_8cf0e87f_4_k_cu_4063f477_324254cuda3std3__45__cpo3endE,(_ZN40_INTERNAL_8cf0e87f_4_k_cu_4063f477_324254cuda3std3__419piecewise_constructE - _ZN40_INTERNAL_8cf0e87f_4_k_cu_4063f477_324254cuda3std3__45__cpo3endE)
_ZN40_INTERNAL_8cf0e87f_4_k_cu_4063f477_324254cuda3std3__45__cpo3endE:
	.zero		1
	.type		_ZN40_INTERNAL_8cf0e87f_4_k_cu_4063f477_324254cuda3std3__419piecewise_constructE,@object
	.size		_ZN40_INTERNAL_8cf0e87f_4_k_cu_4063f477_324254cuda3std3__419piecewise_constructE,(_ZN40_INTERNAL_8cf0e87f_4_k_cu_4063f477_324254cuda3std3__45__cpo4cendE - _ZN40_INTERNAL_8cf0e87f_4_k_cu_4063f477_324254cuda3std3__419piecewise_constructE)
_ZN40_INTERNAL_8cf0e87f_4_k_cu_4063f477_324254cuda3std3__419piecewise_constructE:
	.zero		1
	.type		_ZN40_INTERNAL_8cf0e87f_4_k_cu_4063f477_324254cuda3std3__45__cpo4cendE,@object
	.size		_ZN40_INTERNAL_8cf0e87f_4_k_cu_4063f477_324254cuda3std3__45__cpo4cendE,(_ZN40_INTERNAL_8cf0e87f_4_k_cu_4063f477_324254cuda3std6ranges3__45__cpo4swapE - _ZN40_INTERNAL_8cf0e87f_4_k_cu_4063f477_324254cuda3std3__45__cpo4cendE)
_ZN40_INTERNAL_8cf0e87f_4_k_cu_4063f477_324254cuda3std3__45__cpo4cendE:
	.zero		1
	.type		_ZN40_INTERNAL_8cf0e87f_4_k_cu_4063f477_324254cuda3std6ranges3__45__cpo4swapE,@object
	.size		_ZN40_INTERNAL_8cf0e87f_4_k_cu_4063f477_324254cuda3std6ranges3__45__cpo4swapE,(.L_10 - _ZN40_INTERNAL_8cf0e87f_4_k_cu_4063f477_324254cuda3std6ranges3__45__cpo4swapE)
_ZN40_INTERNAL_8cf0e87f_4_k_cu_4063f477_324254cuda3std6ranges3__45__cpo4swapE:
	.zero		1
.L_10:


//--------------------- .nv.constant0._ZN7cutlass13device_kernelINS_4gemm6kernel13GemmUniversalIN4cute5tupleIJiiiiEEENS1_10collective13CollectiveMmaINS1_35MainloopSm100TmaUmmaWarpSpecializedILi5ELi2ELi4ENS5_IJNS4_1CILi1EEENSA_ILi4EEESB_EEEEENS5_IJNSA_ILi128EEESF_NSA_ILi64EEEEEENS_6half_tENS5_IJSB_llEEESI_SJ_NS4_8TiledMMAINS4_8MMA_AtomIJNS4_20SM100_MMA_F16BF16_SSISI_SI_fLi128ELi128ELNS4_4UMMA5MajorE1ELSO_1ELNSN_7ScaleInE0ELSP_0EEEEEENS4_6LayoutINS5_IJSB_SB_SB_EEENS5_IJNSA_ILi0EEESU_SU_EEEEENS5_IJNS4_10UnderscoreESX_SX_EEEEENS4_23SM90_TMA_LOAD_MULTICASTENS4_14ComposedLayoutINS4_7SwizzleILi3ELi4ELi3EEENS4_18smem_ptr_flag_bitsILi16EEENSS_INS5_IJSG_NSA_ILi8EEEEEENS5_IJSB_SG_EEEEEEEvNS4_8identityENS4_13SM90_TMA_LOADES1A_vS1B_EENS_8epilogue10collective18CollectiveEpilogueINS1E_23Sm100TmaWarpSpecializedILi4ELi2ELi32ELb1ELb0EEEJSH_NS5_IJNSS_ISF_SB_EENSS_INSA_ILi32EEESB_EEEEESI_NS5_IJlSB_lEEESI_S1N_NS1E_6fusion15FusionCallbacksIS1I_NS1O_17LinearCombinationISI_fSI_fLNS_15FloatRoundStyleE2EEESH_S1M_JEEENS4_5SM1004TMEM4LOAD26SM100_TMEM_LOAD_32dp32b32xES1C_NS11_INS12_ILi2ELi4ELi3EEES15_NSS_INS5_IJS16_S1K_EEENS5_IJS1K_SB_EEEEEEENS4_39AutoVectorizingCopyWithAssumedAlignmentILi128EEENS4_14SM90_TMA_STOREES22_S24_S24_EEEvvEEEEvNT_6ParamsE --------------------------
	.section	.nv.constant0._ZN7cutlass13device_kernelINS_4gemm6kernel13GemmUniversalIN4cute5tupleIJiiiiEEENS1_10collective13CollectiveMmaINS1_35MainloopSm100TmaUmmaWarpSpecializedILi5ELi2ELi4ENS5_IJNS4_1CILi1EEENSA_ILi4EEESB_EEEEENS5_IJNSA_ILi128EEESF_NSA_ILi64EEEEEENS_6half_tENS5_IJSB_llEEESI_SJ_NS4_8TiledMMAINS4_8MMA_AtomIJNS4_20SM100_MMA_F16BF16_SSISI_SI_fLi128ELi128ELNS4_4UMMA5MajorE1ELSO_1ELNSN_7ScaleInE0ELSP_0EEEEEENS4_6LayoutINS5_IJSB_SB_SB_EEENS5_IJNSA_ILi0EEESU_SU_EEEEENS5_IJNS4_10UnderscoreESX_SX_EEEEENS4_23SM90_TMA_LOAD_MULTICASTENS4_14ComposedLayoutINS4_7SwizzleILi3ELi4ELi3EEENS4_18smem_ptr_flag_bitsILi16EEENSS_INS5_IJSG_NSA_ILi8EEEEEENS5_IJSB_SG_EEEEEEEvNS4_8identityENS4_13SM90_TMA_LOADES1A_vS1B_EENS_8epilogue10collective18CollectiveEpilogueINS1E_23Sm100TmaWarpSpecializedILi4ELi2ELi32ELb1ELb0EEEJSH_NS5_IJNSS_ISF_SB_EENSS_INSA_ILi32EEESB_EEEEESI_NS5_IJlSB_lEEESI_S1N_NS1E_6fusion15FusionCallbacksIS1I_NS1O_17LinearCombinationISI_fSI_fLNS_15FloatRoundStyleE2EEESH_S1M_JEEENS4_5SM1004TMEM4LOAD26SM100_TMEM_LOAD_32dp32b32xES1C_NS11_INS12_ILi2ELi4ELi3EEES15_NSS_INS5_IJS16_S1K_EEENS5_IJS1K_SB_EEEEEEENS4_39AutoVectorizingCopyWithAssumedAlignmentILi128EEENS4_14SM90_TMA_STOREES22_S24_S24_EEEvvEEEEvNT_6ParamsE,"a",@progbits
	.sectionflags	@""
	.align	4
.nv.constant0._ZN7cutlass13device_kernelINS_4gemm6kernel13GemmUniversalIN4cute5tupleIJiiiiEEENS1_10collective13CollectiveMmaINS1_35MainloopSm100TmaUmmaWarpSpecializedILi5ELi2ELi4ENS5_IJNS4_1CILi1EEENSA_ILi4EEESB_EEEEENS5_IJNSA_ILi128EEESF_NSA_ILi64EEEEEENS_6half_tENS5_IJSB_llEEESI_SJ_NS4_8TiledMMAINS4_8MMA_AtomIJNS4_20SM100_MMA_F16BF16_SSISI_SI_fLi128ELi128ELNS4_4UMMA5MajorE1ELSO_1ELNSN_7ScaleInE0ELSP_0EEEEEENS4_6LayoutINS5_IJSB_SB_SB_EEENS5_IJNSA_ILi0EEESU_SU_EEEEENS5_IJNS4_10UnderscoreESX_SX_EEEEENS4_23SM90_TMA_LOAD_MULTICASTENS4_14ComposedLayoutINS4_7SwizzleILi3ELi4ELi3EEENS4_18smem_ptr_flag_bitsILi16EEENSS_INS5_IJSG_NSA_ILi8EEEEEENS5_IJSB_SG_EEEEEEEvNS4_8identityENS4_13SM90_TMA_LOADES1A_vS1B_EENS_8epilogue10collective18CollectiveEpilogueINS1E_23Sm100TmaWarpSpecializedILi4ELi2ELi32ELb1ELb0EEEJSH_NS5_IJNSS_ISF_SB_EENSS_INSA_ILi32EEESB_EEEEESI_NS5_IJlSB_lEEESI_S1N_NS1E_6fusion15FusionCallbacksIS1I_NS1O_17LinearCombinationISI_fSI_fLNS_15FloatRoundStyleE2EEESH_S1M_JEEENS4_5SM1004TMEM4LOAD26SM100_TMEM_LOAD_32dp32b32xES1C_NS11_INS12_ILi2ELi4ELi3EEES15_NSS_INS5_IJS16_S1K_EEENS5_IJS1K_SB_EEEEEEENS4_39AutoVectorizingCopyWithAssumedAlignmentILi128EEENS4_14SM90_TMA_STOREES22_S24_S24_EEEvvEEEEvNT_6ParamsE:
	.zero		2944


//--------------------- SYMBOLS --------------------------

	.type		.nv.reservedSmem.offset0,@object
	.size		.nv.reservedSmem.offset0,0x4
	.type		.nv.reservedSmem.cap,@object
	.size		.nv.reservedSmem.cap,0x4
	.type		__assertfail,@function
